	.headerflags	@"EF_CUDA_TEXMODE_UNIFIED EF_CUDA_64BIT_ADDRESS EF_CUDA_ACCELERATORS EF_CUDA_SM90 EF_CUDA_VIRTUAL_SM(EF_CUDA_SM90)"
	.elftype	@"ET_EXEC"


//--------------------- .nv.info                  --------------------------
	.section	.nv.info,"",@"SHT_CUDA_INFO"
	.align	4


	//----- nvinfo : EIATTR_REGCOUNT
	.align		4
        /*0000*/ 	.byte	0x04, 0x2f
        /*0002*/ 	.short	(.L_3 - .L_2)
	.align		4
.L_2:
        /*0004*/ 	.word	index@(triton_poi_fused__native_batch_norm_legit_no_training_max_pool2d_with_indices_native_batch_norm_backward_relu_1)
        /*0008*/ 	.word	0x00000030


	//----- nvinfo : EIATTR_MIN_STACK_SIZE
	.align		4
.L_3:
        /*000c*/ 	.byte	0x04, 0x12
        /*000e*/ 	.short	(.L_5 - .L_4)
	.align		4
.L_4:
        /*0010*/ 	.word	index@(triton_poi_fused__native_batch_norm_legit_no_training_max_pool2d_with_indices_native_batch_norm_backward_relu_1)
        /*0014*/ 	.word	0x00000000


	//----- nvinfo : EIATTR_FRAME_SIZE
	.align		4
.L_5:
        /*0018*/ 	.byte	0x04, 0x11
        /*001a*/ 	.short	(.L_7 - .L_6)
	.align		4
.L_6:
        /*001c*/ 	.word	index@(triton_poi_fused__native_batch_norm_legit_no_training_max_pool2d_with_indices_native_batch_norm_backward_relu_1)
        /*0020*/ 	.word	0x00000000


	//----- nvinfo : EIATTR_MIN_STACK_SIZE
	.align		4
.L_7:
        /*0024*/ 	.byte	0x04, 0x12
        /*0026*/ 	.short	(.L_9 - .L_8)
	.align		4
.L_8:
        /*0028*/ 	.word	index@(triton_poi_fused__native_batch_norm_legit_no_training_max_pool2d_with_indices_native_batch_norm_backward_relu_1)
        /*002c*/ 	.word	0x00000000
.L_9:


//--------------------- .nv.info.triton_poi_fused__native_batch_norm_legit_no_training_max_pool2d_with_indices_native_batch_norm_backward_relu_1 --------------------------
	.section	.nv.info.triton_poi_fused__native_batch_norm_legit_no_training_max_pool2d_with_indices_native_batch_norm_backward_relu_1,"",@"SHT_CUDA_INFO"
	.sectionflags	@""
	.align	4


	//----- nvinfo : EIATTR_CUDA_API_VERSION
	.align		4
        /*0000*/ 	.byte	0x04, 0x37
        /*0002*/ 	.short	(.L_11 - .L_10)
.L_10:
        /*0004*/ 	.word	0x0000007c


	//----- nvinfo : EIATTR_KPARAM_INFO
	.align		4
.L_11:
        /*0008*/ 	.byte	0x04, 0x17
        /*000a*/ 	.short	(.L_13 - .L_12)
.L_12:
        /*000c*/ 	.word	0x00000000
        /*0010*/ 	.short	0x0009
        /*0012*/ 	.short	0x0048
        /*0014*/ 	.byte	0x00, 0xf0, 0x11, 0x00


	//----- nvinfo : EIATTR_KPARAM_INFO
	.align		4
.L_13:
        /*0018*/ 	.byte	0x04, 0x17
        /*001a*/ 	.short	(.L_15 - .L_14)
.L_14:
        /*001c*/ 	.word	0x00000000
        /*0020*/ 	.short	0x0008
        /*0022*/ 	.short	0x0040
        /*0024*/ 	.byte	0x00, 0xf4, 0x21, 0x00


	//----- nvinfo : EIATTR_KPARAM_INFO
	.align		4
.L_15:
        /*0028*/ 	.byte	0x04, 0x17
        /*002a*/ 	.short	(.L_17 - .L_16)
.L_16:
        /*002c*/ 	.word	0x00000000
        /*0030*/ 	.short	0x0007
        /*0032*/ 	.short	0x0038
        /*0034*/ 	.byte	0x00, 0xf4, 0x21, 0x00


	//----- nvinfo : EIATTR_KPARAM_INFO
	.align		4
.L_17:
        /*0038*/ 	.byte	0x04, 0x17
        /*003a*/ 	.short	(.L_19 - .L_18)
.L_18:
        /*003c*/ 	.word	0x00000000
        /*0040*/ 	.short	0x0006
        /*0042*/ 	.short	0x0030
        /*0044*/ 	.byte	0x00, 0xf4, 0x21, 0x00


	//----- nvinfo : EIATTR_KPARAM_INFO
	.align		4
.L_19:
        /*0048*/ 	.byte	0x04, 0x17
        /*004a*/ 	.short	(.L_21 - .L_20)
.L_20:
        /*004c*/ 	.word	0x00000000
        /*0050*/ 	.short	0x0005
        /*0052*/ 	.short	0x0028
        /*0054*/ 	.byte	0x00, 0xf4, 0x21, 0x00


	//----- nvinfo : EIATTR_KPARAM_INFO
	.align		4
.L_21:
        /*0058*/ 	.byte	0x04, 0x17
        /*005a*/ 	.short	(.L_23 - .L_22)
.L_22:
        /*005c*/ 	.word	0x00000000
        /*0060*/ 	.short	0x0004
        /*0062*/ 	.short	0x0020
        /*0064*/ 	.byte	0x00, 0xf4, 0x21, 0x00


	//----- nvinfo : EIATTR_KPARAM_INFO
	.align		4
.L_23:
        /*0068*/ 	.byte	0x04, 0x17
        /*006a*/ 	.short	(.L_25 - .L_24)
.L_24:
        /*006c*/ 	.word	0x00000000
        /*0070*/ 	.short	0x0003
        /*0072*/ 	.short	0x0018
        /*0074*/ 	.byte	0x00, 0xf4, 0x21, 0x00


	//----- nvinfo : EIATTR_KPARAM_INFO
	.align		4
.L_25:
        /*0078*/ 	.byte	0x04, 0x17
        /*007a*/ 	.short	(.L_27 - .L_26)
.L_26:
        /*007c*/ 	.word	0x00000000
        /*0080*/ 	.short	0x0002
        /*0082*/ 	.short	0x0010
        /*0084*/ 	.byte	0x00, 0xf4, 0x21, 0x00


	//----- nvinfo : EIATTR_KPARAM_INFO
	.align		4
.L_27:
        /*0088*/ 	.byte	0x04, 0x17
        /*008a*/ 	.short	(.L_29 - .L_28)
.L_28:
        /*008c*/ 	.word	0x00000000
        /*0090*/ 	.short	0x0001
        /*0092*/ 	.short	0x0008
        /*0094*/ 	.byte	0x00, 0xf4, 0x21, 0x00


	//----- nvinfo : EIATTR_KPARAM_INFO
	.align		4
.L_29:
        /*0098*/ 	.byte	0x04, 0x17
        /*009a*/ 	.short	(.L_31 - .L_30)
.L_30:
        /*009c*/ 	.word	0x00000000
        /*00a0*/ 	.short	0x0000
        /*00a2*/ 	.short	0x0000
        /*00a4*/ 	.byte	0x00, 0xf4, 0x21, 0x00


	//----- nvinfo : EIATTR_SPARSE_MMA_MASK
	.align		4
.L_31:
        /*00a8*/ 	.byte	0x03, 0x50
        /*00aa*/ 	.short	0x0000


	//----- nvinfo : EIATTR_MAXREG_COUNT
	.align		4
        /*00ac*/ 	.byte	0x03, 0x1b
        /*00ae*/ 	.short	0x00ff


	//----- nvinfo : EIATTR_EXIT_INSTR_OFFSETS
	.align		4
        /*00b0*/ 	.byte	0x04, 0x1c
        /*00b2*/ 	.short	(.L_33 - .L_32)


	//   ....[0]....
.L_32:
        /*00b4*/ 	.word	0x00001f90


	//----- nvinfo : EIATTR_REQNTID
	.align		4
.L_33:
        /*00b8*/ 	.byte	0x04, 0x10
        /*00ba*/ 	.short	(.L_35 - .L_34)
.L_34:
        /*00bc*/ 	.word	0x00000080
        /*00c0*/ 	.word	0x00000001
        /*00c4*/ 	.word	0x00000001


	//----- nvinfo : EIATTR_CBANK_PARAM_SIZE
	.align		4
.L_35:
        /*00c8*/ 	.byte	0x03, 0x19
        /*00ca*/ 	.short	0x004c


	//----- nvinfo : EIATTR_PARAM_CBANK
	.align		4
        /*00cc*/ 	.byte	0x04, 0x0a
        /*00ce*/ 	.short	(.L_37 - .L_36)
	.align		4
.L_36:
        /*00d0*/ 	.word	index@(.nv.constant0.triton_poi_fused__native_batch_norm_legit_no_training_max_pool2d_with_indices_native_batch_norm_backward_relu_1)
        /*00d4*/ 	.short	0x0210
        /*00d6*/ 	.short	0x004c


	//----- nvinfo : EIATTR_SW_WAR
	.align		4
.L_37:
        /*00d8*/ 	.byte	0x04, 0x36
        /*00da*/ 	.short	(.L_39 - .L_38)
.L_38:
        /*00dc*/ 	.word	0x00000008
.L_39:


//--------------------- .nv.callgraph             --------------------------
	.section	.nv.callgraph,"",@"SHT_CUDA_CALLGRAPH"
	.align	4
	.sectionentsize	8
	.align		4
        /*0000*/ 	.word	0x00000000
	.align		4
        /*0004*/ 	.word	0xffffffff
	.align		4
        /*0008*/ 	.word	0x00000000
	.align		4
        /*000c*/ 	.word	0xfffffffe
	.align		4
        /*0010*/ 	.word	0x00000000
	.align		4
        /*0014*/ 	.word	0xfffffffd
	.align		4
        /*0018*/ 	.word	0x00000000
	.align		4
        /*001c*/ 	.word	0xfffffffc


//--------------------- .nv.constant4             --------------------------
	.section	.nv.constant4,"a",@progbits
	.align	8
	.align		8
.nv.constant4:
        /*0000*/ 	.dword	_$_str
	.align		8
        /*0008*/ 	.dword	_$_str_$_2


//--------------------- .text.triton_poi_fused__native_batch_norm_legit_no_training_max_pool2d_with_indices_native_batch_norm_backward_relu_1 --------------------------
	.section	.text.triton_poi_fused__native_batch_norm_legit_no_training_max_pool2d_with_indices_native_batch_norm_backward_relu_1,"ax",@progbits
	.align	128
        .global         triton_poi_fused__native_batch_norm_legit_no_training_max_pool2d_with_indices_native_batch_norm_backward_relu_1
        .type           triton_poi_fused__native_batch_norm_legit_no_training_max_pool2d_with_indices_native_batch_norm_backward_relu_1,@function
        .size           triton_poi_fused__native_batch_norm_legit_no_training_max_pool2d_with_indices_native_batch_norm_backward_relu_1,(.L_x_1 - triton_poi_fused__native_batch_norm_legit_no_training_max_pool2d_with_indices_native_batch_norm_backward_relu_1)
        .other          triton_poi_fused__native_batch_norm_legit_no_training_max_pool2d_with_indices_native_batch_norm_backward_relu_1,@"STO_CUDA_ENTRY STV_DEFAULT"
triton_poi_fused__native_batch_norm_legit_no_training_max_pool2d_with_indices_native_batch_norm_backward_relu_1:
.text.triton_poi_fused__native_batch_norm_legit_no_training_max_pool2d_with_indices_native_batch_norm_backward_relu_1:
[----:B------:R-:W-:Y:S01]  /*0000*/  LDC R1, c[0x0][0x28] ;  /* 0x00000a00ff017b82 */ /* 0x000fe20000000800 */
[----:B------:R-:W1:Y:S07]  /*0010*/  S2R R0, SR_TID.X ;  /* 0x0000000000007919 */ /* 0x000e6e0000002100 */
[----:B------:R-:W2:Y:S01]  /*0020*/  LDC.64 R24, c[0x0][0x210] ;  /* 0x00008400ff187b82 */ /* 0x000ea20000000a00 */
[----:B------:R-:W-:Y:S01]  /*0030*/  IMAD.MOV.U32 R6, RZ, RZ, RZ ;  /* 0x000000ffff067224 */ /* 0x000fe200078e00ff */
[----:B------:R-:W-:Y:S01]  /*0040*/  ULDC.64 UR4, c[0x0][0x208] ;  /* 0x0000820000047ab9 */ /* 0x000fe20000000a00 */
[----:B------:R-:W3:Y:S01]  /*0050*/  S2R R3, SR_CTAID.X ;  /* 0x0000000000037919 */ /* 0x000ee20000002500 */
[----:B------:R-:W-:Y:S01]  /*0060*/  IMAD.MOV.U32 R14, RZ, RZ, RZ ;  /* 0x000000ffff0e7224 */ /* 0x000fe200078e00ff */
[----:B------:R-:W-:Y:S01]  /*0070*/  ULDC.64 UR6, c[0x0][0x240] ;  /* 0x0000900000067ab9 */ /* 0x000fe20000000a00 */
[----:B-1----:R-:W-:-:S05]  /*0080*/  IMAD.SHL.U32 R0, R0, 0x4, RZ ;  /* 0x0000000400007824 */ /* 0x002fca00078e00ff */
[----:B------:R-:W-:-:S05]  /*0090*/  LOP3.LUT R0, R0, 0x1fc, RZ, 0xc0, !PT ;  /* 0x000001fc00007812 */ /* 0x000fca00078ec0ff */
[----:B---3--:R-:W-:Y:S01]  /*00a0*/  IMAD R0, R3, 0x200, R0 ;  /* 0x0000020003007824 */ /* 0x008fe200078e0200 */
[----:B------:R-:W-:-:S03]  /*00b0*/  SHF.R.S32.HI R3, RZ, 0x16, R3 ;  /* 0x00000016ff037819 */ /* 0x000fc60000011403 */
[C---:B------:R-:W-:Y:S01]  /*00c0*/  VIADD R2, R0.reuse, 0x1 ;  /* 0x0000000100027836 */ /* 0x040fe20000000000 */
[----:B------:R-:W-:Y:S01]  /*00d0*/  SHF.R.S32.HI R5, RZ, 0x1f, R0 ;  /* 0x0000001fff057819 */ /* 0x000fe20000011400 */
[----:B------:R-:W-:Y:S01]  /*00e0*/  VIADD R10, R0, 0x2 ;  /* 0x00000002000a7836 */ /* 0x000fe20000000000 */
[----:B------:R-:W-:Y:S02]  /*00f0*/  SGXT R3, R3, 0x1 ;  /* 0x000000010303781a */ /* 0x000fe40000000200 */
[----:B------:R-:W-:Y:S02]  /*0100*/  LEA.HI R5, R5, R0, RZ, 0x4 ;  /* 0x0000000005057211 */ /* 0x000fe400078f20ff */
[----:B------:R-:W-:Y:S02]  /*0110*/  LEA.HI R4, R3, R2, RZ, 0x4 ;  /* 0x0000000203047211 */ /* 0x000fe400078f20ff */
[----:B------:R-:W-:Y:S02]  /*0120*/  SHF.R.S32.HI R18, RZ, 0x4, R5 ;  /* 0x00000004ff127819 */ /* 0x000fe40000011405 */
[----:B------:R-:W-:-:S02]  /*0130*/  LOP3.LUT R17, R4, 0xfffffff0, RZ, 0xc0, !PT ;  /* 0xfffffff004117812 */ /* 0x000fc400078ec0ff */
[----:B------:R-:W-:Y:S02]  /*0140*/  LEA.HI R4, R18, R18, RZ, 0x4 ;  /* 0x0000001212047211 */ /* 0x000fe400078f20ff */
[----:B------:R-:W-:Y:S01]  /*0150*/  LOP3.LUT R5, R5, 0xfffffff0, RZ, 0xc0, !PT ;  /* 0xfffffff005057812 */ /* 0x000fe200078ec0ff */
[----:B------:R-:W-:Y:S01]  /*0160*/  IMAD.IADD R17, R2, 0x1, -R17 ;  /* 0x0000000102117824 */ /* 0x000fe200078e0a11 */
[----:B------:R-:W-:Y:S01]  /*0170*/  LOP3.LUT R7, R4, 0xfffffff0, RZ, 0xc0, !PT ;  /* 0xfffffff004077812 */ /* 0x000fe200078ec0ff */
[----:B------:R-:W-:Y:S02]  /*0180*/  IMAD.MOV.U32 R2, RZ, RZ, RZ ;  /* 0x000000ffff027224 */ /* 0x000fe400078e00ff */
[----:B------:R-:W-:Y:S02]  /*0190*/  IMAD.IADD R5, R0, 0x1, -R5 ;  /* 0x0000000100057824 */ /* 0x000fe400078e0a05 */
[C---:B------:R-:W-:Y:S01]  /*01a0*/  IMAD.IADD R20, R18.reuse, 0x1, -R7 ;  /* 0x0000000112147824 */ /* 0x040fe200078e0a07 */
[----:B------:R-:W-:Y:S01]  /*01b0*/  LEA.HI R7, R3, R10, RZ, 0x4 ;  /* 0x0000000a03077211 */ /* 0x000fe200078f20ff */
[----:B------:R-:W-:-:S02]  /*01c0*/  IMAD.SHL.U32 R18, R18, 0x40, RZ ;  /* 0x0000004012127824 */ /* 0x000fc400078e00ff */
[----:B------:R-:W-:Y:S01]  /*01d0*/  IMAD.MOV.U32 R4, RZ, RZ, RZ ;  /* 0x000000ffff047224 */ /* 0x000fe200078e00ff */
[----:B------:R-:W-:Y:S01]  /*01e0*/  ISETP.GT.AND P4, PT, R20, RZ, PT ;  /* 0x000000ff1400720c */ /* 0x000fe20003f84270 */
[--C-:B------:R-:W-:Y:S01]  /*01f0*/  IMAD R15, R5, 0x2, R18.reuse ;  /* 0x00000002050f7824 */ /* 0x100fe200078e0212 */
[----:B------:R-:W-:Y:S01]  /*0200*/  LOP3.LUT R7, R7, 0xfffffff0, RZ, 0xc0, !PT ;  /* 0xfffffff007077812 */ /* 0x000fe200078ec0ff */
[----:B------:R-:W-:Y:S01]  /*0210*/  IMAD R13, R17, 0x2, R18 ;  /* 0x00000002110d7824 */ /* 0x000fe200078e0212 */
[----:B------:R-:W-:Y:S01]  /*0220*/  ISETP.GT.AND P6, PT, R5, RZ, P4 ;  /* 0x000000ff0500720c */ /* 0x000fe200027c4270 */
[----:B------:R-:W-:Y:S01]  /*0230*/  VIADD R9, R15, 0xffffffdf ;  /* 0xffffffdf0f097836 */ /* 0x000fe20000000000 */
[----:B------:R-:W-:Y:S01]  /*0240*/  ISETP.GT.AND P2, PT, R5, -0x1, P4 ;  /* 0xffffffff0500780c */ /* 0x000fe20002744270 */
[----:B------:R-:W-:Y:S01]  /*0250*/  VIADD R27, R15, 0xffffffe0 ;  /* 0xffffffe00f1b7836 */ /* 0x000fe20000000000 */
[C---:B------:R-:W-:Y:S01]  /*0260*/  ISETP.GT.AND P3, PT, R17.reuse, RZ, P4 ;  /* 0x000000ff1100720c */ /* 0x040fe20002764270 */
[----:B------:R-:W-:Y:S01]  /*0270*/  IMAD.IADD R11, R10, 0x1, -R7 ;  /* 0x000000010a0b7824 */ /* 0x000fe200078e0a07 */
[----:B------:R-:W-:Y:S01]  /*0280*/  ISETP.GT.AND P1, PT, R17, -0x1, P4 ;  /* 0xffffffff1100780c */ /* 0x000fe20002724270 */
[----:B------:R-:W-:-:S02]  /*0290*/  VIADD R23, R13, 0xffffffdf ;  /* 0xffffffdf0d177836 */ /* 0x000fc40000000000 */
[----:B--2---:R-:W-:Y:S01]  /*02a0*/  IMAD.WIDE R8, R9, 0x4, R24 ;  /* 0x0000000409087825 */ /* 0x004fe200078e0218 */
[----:B------:R-:W-:-:S03]  /*02b0*/  ISETP.GT.AND P5, PT, R11, RZ, P4 ;  /* 0x000000ff0b00720c */ /* 0x000fc600027a4270 */
[----:B------:R-:W-:Y:S01]  /*02c0*/  IMAD.WIDE R26, R27, 0x4, R24 ;  /* 0x000000041b1a7825 */ /* 0x000fe200078e0218 */
[C---:B------:R-:W-:Y:S01]  /*02d0*/  ISETP.GT.AND P0, PT, R11.reuse, -0x1, P4 ;  /* 0xffffffff0b00780c */ /* 0x040fe20002704270 */
[----:B------:R1:W2:Y:S02]  /*02e0*/  @P6 LDG.E.EL R2, desc[UR4][R8.64] ;  /* 0x0000000408026981 */ /* 0x0002a4000c2e1900 */
[----:B------:R-:W-:Y:S02]  /*02f0*/  IMAD R41, R11, 0x2, R18 ;  /* 0x000000020b297824 */ /* 0x000fe400078e0212 */
[----:B------:R-:W-:Y:S01]  /*0300*/  VIADD R19, R13, 0xffffffe0 ;  /* 0xffffffe00d137836 */ /* 0x000fe20000000000 */
[----:B------:R-:W3:Y:S01]  /*0310*/  @P2 LDG.E.EL R6, desc[UR4][R26.64] ;  /* 0x000000041a062981 */ /* 0x000ee2000c2e1900 */
[----:B------:R-:W-:-:S04]  /*0320*/  IMAD.WIDE R22, R23, 0x4, R24 ;  /* 0x0000000417167825 */ /* 0x000fc800078e0218 */
[----:B------:R-:W-:Y:S01]  /*0330*/  VIADD R7, R41, 0xffffffdf ;  /* 0xffffffdf29077836 */ /* 0x000fe20000000000 */
[----:B------:R4:W5:Y:S01]  /*0340*/  @P3 LDG.E.EL R4, desc[UR4][R22.64] ;  /* 0x0000000416043981 */ /* 0x000962000c2e1900 */
[----:B-1----:R-:W-:-:S04]  /*0350*/  IMAD.WIDE R8, R19, 0x4, R24 ;  /* 0x0000000413087825 */ /* 0x002fc800078e0218 */
[----:B------:R-:W-:Y:S01]  /*0360*/  VIADD R21, R41, 0xffffffe0 ;  /* 0xffffffe029157836 */ /* 0x000fe20000000000 */
[----:B------:R1:W5:Y:S01]  /*0370*/  @P1 LDG.E.EL R14, desc[UR4][R8.64] ;  /* 0x00000004080e1981 */ /* 0x000362000c2e1900 */
[----:B------:R-:W-:Y:S02]  /*0380*/  IMAD.MOV.U32 R12, RZ, RZ, RZ ;  /* 0x000000ffff0c7224 */ /* 0x000fe400078e00ff */
[----:B----4-:R-:W-:-:S04]  /*0390*/  IMAD.WIDE R22, R7, 0x4, R24 ;  /* 0x0000000407167825 */ /* 0x010fc800078e0218 */
[----:B------:R-:W-:Y:S01]  /*03a0*/  IMAD.MOV.U32 R7, RZ, RZ, RZ ;  /* 0x000000ffff077224 */ /* 0x000fe200078e00ff */
[----:B------:R5:W4:Y:S01]  /*03b0*/  @P5 LDG.E.EL R12, desc[UR4][R22.64] ;  /* 0x00000004160c5981 */ /* 0x000b22000c2e1900 */
[----:B------:R-:W-:-:S04]  /*03c0*/  IMAD.WIDE R26, R21, 0x4, R24 ;  /* 0x00000004151a7825 */ /* 0x000fc800078e0218 */
[----:B------:R-:W-:Y:S01]  /*03d0*/  VIADD R29, R15, 0xffffffe1 ;  /* 0xffffffe10f1d7836 */ /* 0x000fe20000000000 */
[----:B------:R-:W4:Y:S01]  /*03e0*/  @P0 LDG.E.EL R7, desc[UR4][R26.64] ;  /* 0x000000041a070981 */ /* 0x000f22000c2e1900 */
[----:B------:R-:W-:Y:S02]  /*03f0*/  VIADD R31, R13, 0xffffffe1 ;  /* 0xffffffe10d1f7836 */ /* 0x000fe40000000000 */
[----:B------:R-:W-:Y:S02]  /*0400*/  IMAD.MOV.U32 R16, RZ, RZ, RZ ;  /* 0x000000ffff107224 */ /* 0x000fe400078e00ff */
[----:B------:R-:W-:Y:S02]  /*0410*/  IMAD.MOV.U32 R21, RZ, RZ, RZ ;  /* 0x000000ffff157224 */ /* 0x000fe400078e00ff */
[----:B------:R-:W-:-:S04]  /*0420*/  IMAD.WIDE R28, R29, 0x4, R24 ;  /* 0x000000041d1c7825 */ /* 0x000fc800078e0218 */
[--C-:B------:R-:W-:Y:S01]  /*0430*/  IMAD.WIDE R30, R31, 0x4, R24.reuse ;  /* 0x000000041f1e7825 */ /* 0x100fe200078e0218 */
[----:B------:R-:W4:Y:S03]  /*0440*/  @P2 LDG.E.EL R16, desc[UR4][R28.64] ;  /* 0x000000041c102981 */ /* 0x000f26000c2e1900 */
[----:B------:R-:W-:Y:S01]  /*0450*/  VIADD R19, R41, 0xffffffe1 ;  /* 0xffffffe129137836 */ /* 0x000fe20000000000 */
[----:B------:R-:W4:Y:S01]  /*0460*/  @P1 LDG.E.EL R21, desc[UR4][R30.64] ;  /* 0x000000041e151981 */ /* 0x000f22000c2e1900 */
[----:B------:R-:W-:Y:S02]  /*0470*/  IMAD.MOV.U32 R32, RZ, RZ, RZ ;  /* 0x000000ffff207224 */ /* 0x000fe400078e00ff */
[----:B-1----:R-:W-:-:S05]  /*0480*/  IMAD.WIDE R8, R19, 0x4, R24 ;  /* 0x0000000413087825 */ /* 0x002fca00078e0218 */
[----:B------:R1:W4:Y:S01]  /*0490*/  @P0 LDG.E.EL R32, desc[UR4][R8.64] ;  /* 0x0000000408200981 */ /* 0x000322000c2e1900 */
[----:B------:R-:W-:Y:S02]  /*04a0*/  P2R R10, PR, RZ, 0x10 ;  /* 0x00000010ff0a7803 */ /* 0x000fe40000000000 */
[----:B--2---:R-:W-:Y:S02]  /*04b0*/  SEL R19, R2, 0xff800000, P6 ;  /* 0xff80000002137807 */ /* 0x004fe40003000000 */
[----:B---3--:R-:W-:-:S04]  /*04c0*/  SEL R6, R6, 0xff800000, P2 ;  /* 0xff80000006067807 */ /* 0x008fc80001000000 */
[----:B------:R-:W-:Y:S02]  /*04d0*/  FSETP.GT.AND P4, PT, R6, R19, PT ;  /* 0x000000130600720b */ /* 0x000fe40003f84000 */
[----:B-----5:R-:W-:Y:S02]  /*04e0*/  SEL R23, R4, 0xff800000, P3 ;  /* 0xff80000004177807 */ /* 0x020fe40001800000 */
[----:B------:R-:W-:-:S04]  /*04f0*/  SEL R14, R14, 0xff800000, P1 ;  /* 0xff8000000e0e7807 */ /* 0x000fc80000800000 */
[----:B------:R-:W-:Y:S02]  /*0500*/  FSETP.GT.AND P6, PT, R14, R23, PT ;  /* 0x000000170e00720b */ /* 0x000fe40003fc4000 */
[----:B------:R-:W-:Y:S02]  /*0510*/  FSETP.NAN.AND P3, PT, R6, R6, PT ;  /* 0x000000060600720b */ /* 0x000fe40003f68000 */
[----:B----4-:R-:W-:Y:S02]  /*0520*/  SEL R2, R12, 0xff800000, P5 ;  /* 0xff8000000c027807 */ /* 0x010fe40002800000 */
[----:B------:R-:W-:-:S04]  /*0530*/  SEL R7, R7, 0xff800000, P0 ;  /* 0xff80000007077807 */ /* 0x000fc80000000000 */
[----:B------:R-:W-:Y:S02]  /*0540*/  FSETP.GT.AND P5, PT, R7, R2, PT ;  /* 0x000000020700720b */ /* 0x000fe40003fa4000 */
[----:B------:R-:W-:Y:S02]  /*0550*/  @!P4 SEL R6, R6, R19, P3 ;  /* 0x000000130606c207 */ /* 0x000fe40001800000 */
[----:B------:R-:W-:Y:S02]  /*0560*/  P2R R12, PR, RZ, 0x10 ;  /* 0x00000010ff0c7803 */ /* 0x000fe40000000000 */
[----:B-1----:R-:W-:Y:S02]  /*0570*/  SEL R9, R16, 0xff800000, P2 ;  /* 0xff80000010097807 */ /* 0x002fe40001000000 */
[----:B------:R-:W-:Y:S02]  /*0580*/  SEL R21, R21, 0xff800000, P1 ;  /* 0xff80000015157807 */ /* 0x000fe40000800000 */
[----:B------:R-:W-:-:S02]  /*0590*/  FSETP.NAN.AND P1, PT, R14, R14, PT ;  /* 0x0000000e0e00720b */ /* 0x000fc40003f28000 */
[----:B------:R-:W-:Y:S02]  /*05a0*/  FSETP.GEU.AND P4, PT, R6, R9, PT ;  /* 0x000000090600720b */ /* 0x000fe40003f8e000 */
[----:B------:R-:W-:Y:S02]  /*05b0*/  @!P6 SEL R14, R14, R23, P1 ;  /* 0x000000170e0ee207 */ /* 0x000fe40000800000 */
[----:B------:R-:W-:Y:S02]  /*05c0*/  SEL R4, R32, 0xff800000, P0 ;  /* 0xff80000020047807 */ /* 0x000fe40000000000 */
[C---:B------:R-:W-:Y:S02]  /*05d0*/  FSETP.NAN.AND P0, PT, R7.reuse, R7, PT ;  /* 0x000000070700720b */ /* 0x040fe40003f08000 */
[----:B------:R-:W-:Y:S02]  /*05e0*/  FSETP.GEU.AND P2, PT, R14, R21, PT ;  /* 0x000000150e00720b */ /* 0x000fe40003f4e000 */
[----:B------:R-:W-:-:S02]  /*05f0*/  @!P5 SEL R7, R7, R2, P0 ;  /* 0x000000020707d207 */ /* 0x000fc40000000000 */
[----:B------:R-:W-:Y:S02]  /*0600*/  FSETP.NAN.AND P0, PT, R9, R9, PT ;  /* 0x000000090900720b */ /* 0x000fe40003f08000 */
[----:B------:R-:W-:Y:S02]  /*0610*/  FSETP.GEU.AND P1, PT, R7, R4, PT ;  /* 0x000000040700720b */ /* 0x000fe40003f2e000 */
[----:B------:R-:W-:Y:S02]  /*0620*/  @P4 SEL R9, R9, R6, P0 ;  /* 0x0000000609094207 */ /* 0x000fe40000000000 */
[----:B------:R-:W-:Y:S02]  /*0630*/  FSETP.NAN.AND P0, PT, R21, R21, PT ;  /* 0x000000151500720b */ /* 0x000fe40003f08000 */
[----:B------:R-:W-:Y:S02]  /*0640*/  P2R R35, PR, RZ, 0x20 ;  /* 0x00000020ff237803 */ /* 0x000fe40000000000 */
[----:B------:R-:W-:-:S02]  /*0650*/  ISETP.GT.AND P5, PT, R20, -0x1, PT ;  /* 0xffffffff1400780c */ /* 0x000fc40003fa4270 */
[----:B------:R-:W-:Y:S02]  /*0660*/  @P2 SEL R21, R21, R14, P0 ;  /* 0x0000000e15152207 */ /* 0x000fe40000000000 */
[----:B------:R-:W-:Y:S02]  /*0670*/  P2R R32, PR, RZ, 0x4 ;  /* 0x00000004ff207803 */ /* 0x000fe40000000000 */
[C---:B------:R-:W-:Y:S02]  /*0680*/  FSETP.NAN.AND P0, PT, R4.reuse, R4, PT ;  /* 0x000000040400720b */ /* 0x040fe40003f08000 */
[----:B------:R-:W-:Y:S02]  /*0690*/  ISETP.GT.AND P2, PT, R5, RZ, P5 ;  /* 0x000000ff0500720c */ /* 0x000fe40002f44270 */
[----:B------:R-:W-:Y:S01]  /*06a0*/  @P1 SEL R4, R4, R7, P0 ;  /* 0x0000000704041207 */ /* 0x000fe20000000000 */
[----:B------:R-:W-:Y:S02]  /*06b0*/  VIADD R7, R15, 0xffffffff ;  /* 0xffffffff0f077836 */ /* 0x000fe40000000000 */
[----:B------:R-:W-:-:S02]  /*06c0*/  IMAD.MOV.U32 R2, RZ, RZ, RZ ;  /* 0x000000ffff027224 */ /* 0x000fc400078e00ff */
[----:B------:R-:W-:-:S06]  /*06d0*/  IMAD.WIDE R6, R7, 0x4, R24 ;  /* 0x0000000407067825 */ /* 0x000fcc00078e0218 */
[----:B------:R-:W2:Y:S01]  /*06e0*/  @P2 LDG.E.EL R2, desc[UR4][R6.64] ;  /* 0x0000000406022981 */ /* 0x000ea2000c2e1900 */
[----:B------:R-:W-:Y:S02]  /*06f0*/  P2R R31, PR, RZ, 0x2 ;  /* 0x00000002ff1f7803 */ /* 0x000fe40000000000 */
[----:B------:R-:W-:Y:S02]  /*0700*/  P2R R36, PR, RZ, 0x40 ;  /* 0x00000040ff247803 */ /* 0x000fe40000000000 */
[----:B------:R-:W-:Y:S02]  /*0710*/  ISETP.GT.AND P6, PT, R17, RZ, P5 ;  /* 0x000000ff1100720c */ /* 0x000fe40002fc4270 */
[----:B--2---:R-:W-:-:S04]  /*0720*/  SEL R14, R2, 0xff800000, P2 ;  /* 0xff800000020e7807 */ /* 0x004fc80001000000 */
[-C--:B------:R-:W-:Y:S02]  /*0730*/  FSETP.GEU.AND P1, PT, R9, R14.reuse, PT ;  /* 0x0000000e0900720b */ /* 0x080fe40003f2e000 */
[----:B------:R-:W-:Y:S01]  /*0740*/  FSETP.NAN.AND P0, PT, R14, R14, PT ;  /* 0x0000000e0e00720b */ /* 0x000fe20003f08000 */
[----:B------:R-:W-:-:S10]  /*0750*/  IMAD.MOV.U32 R2, RZ, RZ, RZ ;  /* 0x000000ffff027224 */ /* 0x000fd400078e00ff */
[----:B------:R-:W-:Y:S01]  /*0760*/  @P1 SEL R14, R14, R9, P0 ;  /* 0x000000090e0e1207 */ /* 0x000fe20000000000 */
[----:B------:R-:W-:-:S05]  /*0770*/  IMAD.WIDE R8, R13, 0x4, R24 ;  /* 0x000000040d087825 */ /* 0x000fca00078e0218 */
[----:B------:R-:W2:Y:S01]  /*0780*/  @P6 LDG.E.EL R2, desc[UR4][R8.64+-0x4] ;  /* 0xfffffc0408026981 */ /* 0x000ea2000c2e1900 */
[----:B------:R-:W-:Y:S01]  /*0790*/  ISETP.GT.AND P3, PT, R11, RZ, P5 ;  /* 0x000000ff0b00720c */ /* 0x000fe20002f64270 */
[----:B------:R-:W-:Y:S01]  /*07a0*/  IMAD.WIDE R6, R41, 0x4, R24 ;  /* 0x0000000429067825 */ /* 0x000fe200078e0218 */
[----:B------:R-:W-:Y:S02]  /*07b0*/  P2R R29, PR, RZ, 0x2 ;  /* 0x00000002ff1d7803 */ /* 0x000fe40000000000 */
[----:B--2---:R-:W-:Y:S01]  /*07c0*/  SEL R22, R2, 0xff800000, P6 ;  /* 0xff80000002167807 */ /* 0x004fe20003000000 */
[----:B------:R-:W-:-:S08]  /*07d0*/  IMAD.MOV.U32 R2, RZ, RZ, RZ ;  /* 0x000000ffff027224 */ /* 0x000fd000078e00ff */
[----:B------:R-:W2:Y:S01]  /*07e0*/  @P3 LDG.E.EL R2, desc[UR4][R6.64+-0x4] ;  /* 0xfffffc0406023981 */ /* 0x000ea2000c2e1900 */
[-C--:B------:R-:W-:Y:S02]  /*07f0*/  FSETP.GEU.AND P1, PT, R21, R22.reuse, PT ;  /* 0x000000161500720b */ /* 0x080fe40003f2e000 */
[----:B------:R-:W-:Y:S02]  /*0800*/  FSETP.NAN.AND P0, PT, R22, R22, PT ;  /* 0x000000161600720b */ /* 0x000fe40003f08000 */
[----:B------:R-:W-:-:S09]  /*0810*/  P2R R28, PR, RZ, 0x2 ;  /* 0x00000002ff1c7803 */ /* 0x000fd20000000000 */
[----:B------:R-:W-:Y:S02]  /*0820*/  @P1 SEL R22, R22, R21, P0 ;  /* 0x0000001516161207 */ /* 0x000fe40000000000 */
[----:B------:R-:W-:Y:S01]  /*0830*/  LOP3.LUT R19, R20, R5, RZ, 0xfc, !PT ;  /* 0x0000000514137212 */ /* 0x000fe200078efcff */
[----:B------:R-:W-:Y:S01]  /*0840*/  IMAD.MOV.U32 R21, RZ, RZ, RZ ;  /* 0x000000ffff157224 */ /* 0x000fe200078e00ff */
[----:B--2---:R-:W-:-:S04]  /*0850*/  SEL R2, R2, 0xff800000, P3 ;  /* 0xff80000002027807 */ /* 0x004fc80001800000 */
[-C--:B------:R-:W-:Y:S02]  /*0860*/  FSETP.GEU.AND P1, PT, R4, R2.reuse, PT ;  /* 0x000000020400720b */ /* 0x080fe40003f2e000 */
[----:B------:R-:W-:Y:S02]  /*0870*/  FSETP.NAN.AND P0, PT, R2, R2, PT ;  /* 0x000000020200720b */ /* 0x000fe40003f08000 */
[----:B------:R-:W-:-:S09]  /*0880*/  P2R R23, PR, RZ, 0x2 ;  /* 0x00000002ff177803 */ /* 0x000fd20000000000 */
[----:B------:R-:W-:Y:S02]  /*0890*/  @P1 SEL R2, R2, R4, P0 ;  /* 0x0000000402021207 */ /* 0x000fe40000000000 */
[----:B------:R-:W-:Y:S01]  /*08a0*/  ISETP.GT.AND P1, PT, R19, -0x1, PT ;  /* 0xffffffff1300780c */ /* 0x000fe20003f24270 */
[----:B------:R-:W-:-:S12]  /*08b0*/  IMAD.WIDE R4, R15, 0x4, R24 ;  /* 0x000000040f047825 */ /* 0x000fd800078e0218 */
[----:B------:R-:W2:Y:S01]  /*08c0*/  @P1 LDG.E.EL R21, desc[UR4][R4.64] ;  /* 0x0000000404151981 */ /* 0x000ea2000c2e1900 */
[----:B------:R-:W-:Y:S02]  /*08d0*/  P2R R33, PR, RZ, 0x10 ;  /* 0x00000010ff217803 */ /* 0x000fe40000000000 */
[----:B------:R-:W-:Y:S02]  /*08e0*/  LOP3.LUT R17, R20, R17, RZ, 0xfc, !PT ;  /* 0x0000001114117212 */ /* 0x000fe400078efcff */
[----:B--2---:R-:W-:-:S04]  /*08f0*/  SEL R21, R21, 0xff800000, P1 ;  /* 0xff80000015157807 */ /* 0x004fc80000800000 */
[-C--:B------:R-:W-:Y:S02]  /*0900*/  FSETP.GEU.AND P4, PT, R14, R21.reuse, PT ;  /* 0x000000150e00720b */ /* 0x080fe40003f8e000 */
[----:B------:R-:W-:-:S11]  /*0910*/  FSETP.NAN.AND P0, PT, R21, R21, PT ;  /* 0x000000151500720b */ /* 0x000fd60003f08000 */
[----:B------:R-:W-:Y:S02]  /*0920*/  @P4 SEL R21, R21, R14, P0 ;  /* 0x0000000e15154207 */ /* 0x000fe40000000000 */
[----:B------:R-:W-:Y:S01]  /*0930*/  ISETP.GT.AND P0, PT, R17, -0x1, PT ;  /* 0xffffffff1100780c */ /* 0x000fe20003f04270 */
[----:B------:R-:W-:-:S12]  /*0940*/  IMAD.MOV.U32 R14, RZ, RZ, RZ ;  /* 0x000000ffff0e7224 */ /* 0x000fd800078e00ff */
[----:B------:R-:W2:Y:S01]  /*0950*/  @P0 LDG.E.EL R14, desc[UR4][R8.64] ;  /* 0x00000004080e0981 */ /* 0x000ea2000c2e1900 */
[----:B------:R-:W-:Y:S02]  /*0960*/  P2R R16, PR, RZ, 0x20 ;  /* 0x00000020ff107803 */ /* 0x000fe40000000000 */
[----:B------:R-:W-:Y:S02]  /*0970*/  P2R R38, PR, RZ, 0x10 ;  /* 0x00000010ff267803 */ /* 0x000fe40000000000 */
[----:B--2---:R-:W-:-:S04]  /*0980*/  SEL R26, R14, 0xff800000, P0 ;  /* 0xff8000000e1a7807 */ /* 0x004fc80000000000 */
[-C--:B------:R-:W-:Y:S01]  /*0990*/  FSETP.GEU.AND P5, PT, R22, R26.reuse, PT ;  /* 0x0000001a1600720b */ /* 0x080fe20003fae000 */
[----:B------:R-:W-:Y:S01]  /*09a0*/  IMAD.MOV.U32 R14, RZ, RZ, RZ ;  /* 0x000000ffff0e7224 */ /* 0x000fe200078e00ff */
[----:B------:R-:W-:-:S05]  /*09b0*/  FSETP.NAN.AND P4, PT, R26, R26, PT ;  /* 0x0000001a1a00720b */ /* 0x000fca0003f88000 */
[----:B------:R1:W2:Y:S06]  /*09c0*/  @P1 LDG.E.EL R14, desc[UR4][R4.64+0x4] ;  /* 0x00000404040e1981 */ /* 0x0002ac000c2e1900 */
[----:B------:R-:W-:Y:S01]  /*09d0*/  @P5 SEL R26, R26, R22, P4 ;  /* 0x000000161a1a5207 */ /* 0x000fe20002000000 */
[----:B------:R-:W-:Y:S02]  /*09e0*/  IMAD.MOV.U32 R22, RZ, RZ, RZ ;  /* 0x000000ffff167224 */ /* 0x000fe400078e00ff */
[----:B-1----:R-:W-:-:S04]  /*09f0*/  VIADD R5, R15, 0x1f ;  /* 0x0000001f0f057836 */ /* 0x002fc80000000000 */
[----:B------:R-:W-:-:S05]  /*0a00*/  IMAD.WIDE R4, R5, 0x4, R24 ;  /* 0x0000000405047825 */ /* 0x000fca00078e0218 */
[----:B------:R-:W3:Y:S01]  /*0a10*/  @P2 LDG.E.EL R22, desc[UR4][R4.64] ;  /* 0x0000000404162981 */ /* 0x000ee2000c2e1900 */
[----:B------:R-:W-:Y:S01]  /*0a20*/  IMAD.MOV.U32 R17, RZ, RZ, RZ ;  /* 0x000000ffff117224 */ /* 0x000fe200078e00ff */
[----:B------:R-:W-:-:S05]  /*0a30*/  LOP3.LUT R11, R20, R11, RZ, 0xfc, !PT ;  /* 0x0000000b140b7212 */ /* 0x000fca00078efcff */
[----:B------:R1:W4:Y:S02]  /*0a40*/  @P0 LDG.E.EL R17, desc[UR4][R8.64+0x4] ;  /* 0x0000040408110981 */ /* 0x000324000c2e1900 */
[----:B-1----:R-:W-:Y:S01]  /*0a50*/  IMAD.MOV.U32 R8, RZ, RZ, RZ ;  /* 0x000000ffff087224 */ /* 0x002fe200078e00ff */
[----:B------:R-:W-:Y:S01]  /*0a60*/  P2R R40, PR, RZ, 0x20 ;  /* 0x00000020ff287803 */ /* 0x000fe20000000000 */
[----:B------:R-:W-:Y:S02]  /*0a70*/  IMAD.MOV.U32 R43, RZ, RZ, RZ ;  /* 0x000000ffff2b7224 */ /* 0x000fe400078e00ff */
[----:B------:R-:W-:-:S04]  /*0a80*/  VIADD R5, R13, 0x1f ;  /* 0x0000001f0d057836 */ /* 0x000fc80000000000 */
[----:B------:R-:W-:Y:S01]  /*0a90*/  IMAD.WIDE R4, R5, 0x4, R24 ;  /* 0x0000000405047825 */ /* 0x000fe200078e0218 */
[----:B---3--:R-:W-:Y:S02]  /*0aa0*/  SEL R22, R22, 0xff800000, P2 ;  /* 0xff80000016167807 */ /* 0x008fe40001000000 */
[----:B------:R-:W-:-:S13]  /*0ab0*/  ISETP.GT.AND P2, PT, R11, -0x1, PT ;  /* 0xffffffff0b00780c */ /* 0x000fda0003f44270 */
[----:B------:R-:W3:Y:S01]  /*0ac0*/  @P2 LDG.E.EL R8, desc[UR4][R6.64] ;  /* 0x0000000406082981 */ /* 0x000ee2000c2e1900 */
[----:B--2---:R-:W-:-:S03]  /*0ad0*/  SEL R27, R14, 0xff800000, P1 ;  /* 0xff8000000e1b7807 */ /* 0x004fc60000800000 */
[----:B------:R-:W2:Y:S01]  /*0ae0*/  @P2 LDG.E.EL R43, desc[UR4][R6.64+0x4] ;  /* 0x00000404062b2981 */ /* 0x000ea2000c2e1900 */
[-C--:B------:R-:W-:Y:S02]  /*0af0*/  FSETP.GEU.AND P5, PT, R21, R27.reuse, PT ;  /* 0x0000001b1500720b */ /* 0x080fe40003fae000 */
[----:B------:R-:W-:-:S11]  /*0b00*/  FSETP.NAN.AND P4, PT, R27, R27, PT ;  /* 0x0000001b1b00720b */ /* 0x000fd60003f88000 */
[----:B------:R-:W-:Y:S01]  /*0b10*/  @P5 SEL R27, R27, R21, P4 ;  /* 0x000000151b1b5207 */ /* 0x000fe20002000000 */
[----:B------:R-:W-:-:S06]  /*0b20*/  IMAD.MOV.U32 R21, RZ, RZ, RZ ;  /* 0x000000ffff157224 */ /* 0x000fcc00078e00ff */
[----:B------:R1:W5:Y:S01]  /*0b30*/  @P6 LDG.E.EL R21, desc[UR4][R4.64] ;  /* 0x0000000404156981 */ /* 0x000362000c2e1900 */
[----:B----4-:R-:W-:Y:S02]  /*0b40*/  SEL R17, R17, 0xff800000, P0 ;  /* 0xff80000011117807 */ /* 0x010fe40000000000 */
[----:B------:R-:W-:Y:S02]  /*0b50*/  P2R R19, PR, RZ, 0x20 ;  /* 0x00000020ff137803 */ /* 0x000fe40000000000 */
[-C--:B------:R-:W-:Y:S02]  /*0b60*/  FSETP.GEU.AND P5, PT, R26, R17.reuse, PT ;  /* 0x000000111a00720b */ /* 0x080fe40003fae000 */
[----:B------:R-:W-:Y:S02]  /*0b70*/  FSETP.NAN.AND P4, PT, R17, R17, PT ;  /* 0x000000111100720b */ /* 0x000fe40003f88000 */
[----:B------:R-:W-:-:S09]  /*0b80*/  P2R R14, PR, RZ, 0x20 ;  /* 0x00000020ff0e7803 */ /* 0x000fd20000000000 */
[----:B------:R-:W-:Y:S01]  /*0b90*/  @P5 SEL R17, R17, R26, P4 ;  /* 0x0000001a11115207 */ /* 0x000fe20002000000 */
[----:B------:R-:W-:Y:S02]  /*0ba0*/  VIADD R11, R15, 0x20 ;  /* 0x000000200f0b7836 */ /* 0x000fe40000000000 */
[----:B-1----:R-:W-:Y:S02]  /*0bb0*/  IMAD.MOV.U32 R5, RZ, RZ, RZ ;  /* 0x000000ffff057224 */ /* 0x002fe400078e00ff */
[----:B------:R-:W-:Y:S02]  /*0bc0*/  VIADD R9, R13, 0x20 ;  /* 0x000000200d097836 */ /* 0x000fe40000000000 */
[----:B------:R-:W-:Y:S01]  /*0bd0*/  IMAD.MOV.U32 R6, RZ, RZ, RZ ;  /* 0x000000ffff067224 */ /* 0x000fe200078e00ff */
[----:B---3--:R-:W-:-:S04]  /*0be0*/  SEL R8, R8, 0xff800000, P2 ;  /* 0xff80000008087807 */ /* 0x008fc80001000000 */
[-C--:B------:R-:W-:Y:S02]  /*0bf0*/  FSETP.GEU.AND P5, PT, R2, R8.reuse, PT ;  /* 0x000000080200720b */ /* 0x080fe40003fae000 */
[----:B------:R-:W-:Y:S02]  /*0c00*/  FSETP.NAN.AND P4, PT, R8, R8, PT ;  /* 0x000000080800720b */ /* 0x000fe40003f88000 */
[----:B------:R-:W-:-:S09]  /*0c10*/  P2R R26, PR, RZ, 0x20 ;  /* 0x00000020ff1a7803 */ /* 0x000fd20000000000 */
[----:B------:R-:W-:Y:S02]  /*0c20*/  @P5 SEL R8, R8, R2, P4 ;  /* 0x0000000208085207 */ /* 0x000fe40002000000 */
[-C--:B------:R-:W-:Y:S02]  /*0c30*/  FSETP.GEU.AND P4, PT, R27, R22.reuse, PT ;  /* 0x000000161b00720b */ /* 0x080fe40003f8e000 */
[----:B------:R-:W-:Y:S02]  /*0c40*/  FSETP.NAN.AND P5, PT, R22, R22, PT ;  /* 0x000000161600720b */ /* 0x000fe40003fa8000 */
[----:B--2---:R-:W-:Y:S02]  /*0c50*/  SEL R43, R43, 0xff800000, P2 ;  /* 0xff8000002b2b7807 */ /* 0x004fe40001000000 */
[----:B------:R-:W-:-:S07]  /*0c60*/  P2R R37, PR, RZ, 0x10 ;  /* 0x00000010ff257803 */ /* 0x000fce0000000000 */
[----:B------:R-:W-:Y:S02]  /*0c70*/  @P4 SEL R22, R22, R27, P5 ;  /* 0x0000001b16164207 */ /* 0x000fe40002800000 */
[----:B------:R-:W-:Y:S01]  /*0c80*/  ISETP.NE.AND P4, PT, R10, RZ, PT ;  /* 0x000000ff0a00720c */ /* 0x000fe20003f85270 */
[----:B------:R-:W-:Y:S01]  /*0c90*/  IMAD.WIDE R10, R11, 0x4, R24 ;  /* 0x000000040b0a7825 */ /* 0x000fe200078e0218 */
[----:B------:R-:W-:-:S04]  /*0ca0*/  FSETP.GEU.AND P5, PT, R8, R43, PT ;  /* 0x0000002b0800720b */ /* 0x000fc80003fae000 */
[----:B------:R1:W2:Y:S01]  /*0cb0*/  @P1 LDG.E.EL R5, desc[UR4][R10.64] ;  /* 0x000000040a051981 */ /* 0x0002a2000c2e1900 */
[----:B-----5:R-:W-:Y:S02]  /*0cc0*/  SEL R21, R21, 0xff800000, P6 ;  /* 0xff80000015157807 */ /* 0x020fe40003000000 */
[----:B------:R-:W-:-:S06]  /*0cd0*/  FSETP.NAN.AND P6, PT, R43, R43, PT ;  /* 0x0000002b2b00720b */ /* 0x000fcc0003fc8000 */
[----:B------:R-:W-:Y:S01]  /*0ce0*/  @P5 SEL R43, R43, R8, P6 ;  /* 0x000000082b2b5207 */ /* 0x000fe20003000000 */
[----:B------:R-:W-:-:S05]  /*0cf0*/  IMAD.WIDE R8, R9, 0x4, R24 ;  /* 0x0000000409087825 */ /* 0x000fca00078e0218 */
[----:B------:R-:W3:Y:S01]  /*0d00*/  @P0 LDG.E.EL R6, desc[UR4][R8.64] ;  /* 0x0000000408060981 */ /* 0x000ee2000c2e1900 */
[----:B------:R-:W-:Y:S02]  /*0d10*/  P2R R27, PR, RZ, 0x20 ;  /* 0x00000020ff1b7803 */ /* 0x000fe40000000000 */
[-C--:B------:R-:W-:Y:S02]  /*0d20*/  FSETP.GEU.AND P5, PT, R17, R21.reuse, PT ;  /* 0x000000151100720b */ /* 0x080fe40003fae000 */
[----:B------:R-:W-:Y:S02]  /*0d30*/  FSETP.NAN.AND P6, PT, R21, R21, PT ;  /* 0x000000151500720b */ /* 0x000fe40003fc8000 */
[----:B------:R-:W-:-:S09]  /*0d40*/  P2R R2, PR, RZ, 0x20 ;  /* 0x00000020ff027803 */ /* 0x000fd20000000000 */
[----:B------:R-:W-:Y:S01]  /*0d50*/  @P5 SEL R21, R21, R17, P6 ;  /* 0x0000001115155207 */ /* 0x000fe20003000000 */
[----:B-1----:R-:W-:-:S05]  /*0d60*/  VIADD R10, R0, 0x3 ;  /* 0x00000003000a7836 */ /* 0x002fca0000000000 */
[----:B------:R-:W-:-:S04]  /*0d70*/  LEA.HI R11, R3, R10, RZ, 0x4 ;  /* 0x0000000a030b7211 */ /* 0x000fc800078f20ff */
[----:B------:R-:W-:Y:S02]  /*0d80*/  LOP3.LUT R11, R11, 0xfffffff0, RZ, 0xc0, !PT ;  /* 0xfffffff00b0b7812 */ /* 0x000fe400078ec0ff */
[----:B--2---:R-:W-:-:S04]  /*0d90*/  SEL R5, R5, 0xff800000, P1 ;  /* 0xff80000005057807 */ /* 0x004fc80000800000 */
[-C--:B------:R-:W-:Y:S02]  /*0da0*/  FSETP.GEU.AND P5, PT, R22, R5.reuse, PT ;  /* 0x000000051600720b */ /* 0x080fe40003fae000 */
[----:B------:R-:W-:Y:S02]  /*0db0*/  FSETP.NAN.AND P6, PT, R5, R5, PT ;  /* 0x000000050500720b */ /* 0x000fe40003fc8000 */
[----:B------:R-:W-:Y:S02]  /*0dc0*/  P2R R4, PR, RZ, 0x20 ;  /* 0x00000020ff047803 */ /* 0x000fe40000000000 */
[----:B---3--:R-:W-:-:S07]  /*0dd0*/  SEL R6, R6, 0xff800000, P0 ;  /* 0xff80000006067807 */ /* 0x008fce0000000000 */
[----:B------:R-:W-:Y:S02]  /*0de0*/  @P5 SEL R5, R5, R22, P6 ;  /* 0x0000001605055207 */ /* 0x000fe40003000000 */
[-C--:B------:R-:W-:Y:S02]  /*0df0*/  FSETP.GEU.AND P5, PT, R21, R6.reuse, PT ;  /* 0x000000061500720b */ /* 0x080fe40003fae000 */
[----:B------:R-:W-:-:S11]  /*0e00*/  FSETP.NAN.AND P6, PT, R6, R6, PT ;  /* 0x000000060600720b */ /* 0x000fd60003fc8000 */
[----:B------:R-:W-:Y:S01]  /*0e10*/  @P5 SEL R6, R6, R21, P6 ;  /* 0x0000001506065207 */ /* 0x000fe20003000000 */
[----:B------:R-:W-:-:S04]  /*0e20*/  IMAD.IADD R21, R10, 0x1, -R11 ;  /* 0x000000010a157824 */ /* 0x000fc800078e0a0b */
[C---:B------:R-:W-:Y:S01]  /*0e30*/  IMAD R39, R21.reuse, 0x2, R18 ;  /* 0x0000000215277824 */ /* 0x040fe200078e0212 */
[----:B------:R-:W-:-:S03]  /*0e40*/  ISETP.GT.AND P6, PT, R21, RZ, P4 ;  /* 0x000000ff1500720c */ /* 0x000fc600027c4270 */
[----:B------:R-:W-:Y:S02]  /*0e50*/  VIADD R11, R39, 0xffffffdf ;  /* 0xffffffdf270b7836 */ /* 0x000fe40000000000 */
[----:B------:R-:W-:Y:S02]  /*0e60*/  IMAD.MOV.U32 R10, RZ, RZ, RZ ;  /* 0x000000ffff0a7224 */ /* 0x000fe400078e00ff */
[----:B------:R-:W-:-:S06]  /*0e70*/  IMAD.WIDE R8, R11, 0x4, R24 ;  /* 0x000000040b087825 */ /* 0x000fcc00078e0218 */
[----:B------:R-:W2:Y:S01]  /*0e80*/  @P6 LDG.E.EL R10, desc[UR4][R8.64] ;  /* 0x00000004080a6981 */ /* 0x000ea2000c2e1900 */
[----:B------:R-:W-:Y:S01]  /*0e90*/  ISETP.GT.AND P4, PT, R21, -0x1, P4 ;  /* 0xffffffff1500780c */ /* 0x000fe20002784270 */
[----:B------:R-:W-:Y:S02]  /*0ea0*/  VIADD R11, R39, 0xffffffe0 ;  /* 0xffffffe0270b7836 */ /* 0x000fe40000000000 */
[----:B------:R-:W-:Y:S01]  /*0eb0*/  IMAD.MOV.U32 R22, RZ, RZ, RZ ;  /* 0x000000ffff167224 */ /* 0x000fe200078e00ff */
[----:B--2---:R-:W-:Y:S01]  /*0ec0*/  SEL R17, R10, 0xff800000, P6 ;  /* 0xff8000000a117807 */ /* 0x004fe20003000000 */
[----:B------:R-:W-:-:S08]  /*0ed0*/  IMAD.WIDE R10, R11, 0x4, R24 ;  /* 0x000000040b0a7825 */ /* 0x000fd000078e0218 */
[----:B------:R1:W2:Y:S01]  /*0ee0*/  @P4 LDG.E.EL R22, desc[UR4][R10.64] ;  /* 0x000000040a164981 */ /* 0x0002a2000c2e1900 */
[----:B------:R-:W-:Y:S01]  /*0ef0*/  P2R R7, PR, RZ, 0x20 ;  /* 0x00000020ff077803 */ /* 0x000fe20000000000 */
[----:B-1----:R-:W-:Y:S01]  /*0f00*/  IMAD.MOV.U32 R10, RZ, RZ, RZ ;  /* 0x000000ffff0a7224 */ /* 0x002fe200078e00ff */
[----:B--2---:R-:W-:-:S04]  /*0f10*/  SEL R22, R22, 0xff800000, P4 ;  /* 0xff80000016167807 */ /* 0x004fc80002000000 */
[C---:B------:R-:W-:Y:S02]  /*0f20*/  FSETP.GT.AND P5, PT, R22.reuse, R17, PT ;  /* 0x000000111600720b */ /* 0x040fe40003fa4000 */
[----:B------:R-:W-:Y:S02]  /*0f30*/  FSETP.NAN.AND P6, PT, R22, R22, PT ;  /* 0x000000161600720b */ /* 0x000fe40003fc8000 */
[----:B------:R-:W-:-:S09]  /*0f40*/  P2R R34, PR, RZ, 0x20 ;  /* 0x00000020ff227803 */ /* 0x000fd20000000000 */
[----:B------:R-:W-:Y:S01]  /*0f50*/  @!P5 SEL R22, R22, R17, P6 ;  /* 0x000000111616d207 */ /* 0x000fe20003000000 */
[----:B------:R-:W-:Y:S01]  /*0f60*/  VIADD R17, R39, 0xffffffe1 ;  /* 0xffffffe127117836 */ /* 0x000fe20000000000 */
[----:B------:R-:W-:-:S03]  /*0f70*/  ISETP.NE.AND P5, PT, R16, RZ, PT ;  /* 0x000000ff1000720c */ /* 0x000fc60003fa5270 */
[----:B------:R-:W-:-:S05]  /*0f80*/  IMAD.WIDE R16, R17, 0x4, R24 ;  /* 0x0000000411107825 */ /* 0x000fca00078e0218 */
[----:B------:R-:W2:Y:S01]  /*0f90*/  @P4 LDG.E.EL R10, desc[UR4][R16.64] ;  /* 0x00000004100a4981 */ /* 0x000ea2000c2e1900 */
[----:B------:R-:W-:Y:S02]  /*0fa0*/  VIADD R9, R41, 0x1f ;  /* 0x0000001f29097836 */ /* 0x000fe40000000000 */
[----:B------:R-:W-:Y:S02]  /*0fb0*/  IMAD.MOV.U32 R18, RZ, RZ, RZ ;  /* 0x000000ffff127224 */ /* 0x000fe400078e00ff */
[----:B------:R-:W-:-:S05]  /*0fc0*/  IMAD.WIDE R8, R9, 0x4, R24 ;  /* 0x0000000409087825 */ /* 0x000fca00078e0218 */
[----:B------:R1:W3:Y:S01]  /*0fd0*/  @P3 LDG.E.EL R18, desc[UR4][R8.64] ;  /* 0x0000000408123981 */ /* 0x0002e2000c2e1900 */
[----:B------:R-:W-:Y:S01]  /*0fe0*/  ISETP.GT.AND P5, PT, R21, RZ, P5 ;  /* 0x000000ff1500720c */ /* 0x000fe20002fa4270 */
[----:B-1----:R-:W-:Y:S01]  /*0ff0*/  IMAD.MOV.U32 R9, RZ, RZ, RZ ;  /* 0x000000ffff097224 */ /* 0x002fe200078e00ff */
[----:B--2---:R-:W-:Y:S01]  /*1000*/  SEL R45, R10, 0xff800000, P4 ;  /* 0xff8000000a2d7807 */ /* 0x004fe20002000000 */
[----:B------:R-:W-:-:S10]  /*1010*/  IMAD.WIDE R10, R39, 0x4, R24 ;  /* 0x00000004270a7825 */ /* 0x000fd400078e0218 */
[----:B------:R-:W2:Y:S01]  /*1020*/  @P5 LDG.E.EL R9, desc[UR4][R10.64+-0x4] ;  /* 0xfffffc040a095981 */ /* 0x000ea2000c2e1900 */
[----:B---3--:R-:W-:-:S04]  /*1030*/  SEL R18, R18, 0xff800000, P3 ;  /* 0xff80000012127807 */ /* 0x008fc80001800000 */
[-C--:B------:R-:W-:Y:S02]  /*1040*/  FSETP.GEU.AND P6, PT, R43, R18.reuse, PT ;  /* 0x000000122b00720b */ /* 0x080fe40003fce000 */
[----:B------:R-:W-:Y:S02]  /*1050*/  FSETP.GEU.AND P4, PT, R22, R45, PT ;  /* 0x0000002d1600720b */ /* 0x000fe40003f8e000 */
[----:B------:R-:W-:-:S09]  /*1060*/  FSETP.NAN.AND P3, PT, R18, R18, PT ;  /* 0x000000121200720b */ /* 0x000fd20003f68000 */
[----:B------:R-:W-:Y:S02]  /*1070*/  @P6 SEL R18, R18, R43, P3 ;  /* 0x0000002b12126207 */ /* 0x000fe40001800000 */
[----:B------:R-:W-:-:S04]  /*1080*/  FSETP.NAN.AND P3, PT, R45, R45, PT ;  /* 0x0000002d2d00720b */ /* 0x000fc80003f68000 */
[----:B------:R-:W-:Y:S02]  /*1090*/  @P4 SEL R45, R45, R22, P3 ;  /* 0x000000162d2d4207 */ /* 0x000fe40001800000 */
[----:B------:R-:W-:Y:S02]  /*10a0*/  P2R R30, PR, RZ, 0x10 ;  /* 0x00000010ff1e7803 */ /* 0x000fe40000000000 */
[----:B------:R-:W-:Y:S01]  /*10b0*/  LOP3.LUT R20, R20, R21, RZ, 0xfc, !PT ;  /* 0x0000001514147212 */ /* 0x000fe200078efcff */
[----:B------:R-:W-:Y:S01]  /*10c0*/  IMAD.MOV.U32 R44, RZ, RZ, RZ ;  /* 0x000000ffff2c7224 */ /* 0x000fe200078e00ff */
[----:B--2---:R-:W-:-:S04]  /*10d0*/  SEL R16, R9, 0xff800000, P5 ;  /* 0xff80000009107807 */ /* 0x004fc80002800000 */
[-C--:B------:R-:W-:Y:S02]  /*10e0*/  FSETP.GEU.AND P4, PT, R45, R16.reuse, PT ;  /* 0x000000102d00720b */ /* 0x080fe40003f8e000 */
[----:B------:R-:W-:Y:S01]  /*10f0*/  FSETP.NAN.AND P3, PT, R16, R16, PT ;  /* 0x000000101000720b */ /* 0x000fe20003f68000 */
[----:B------:R-:W-:-:S10]  /*1100*/  IMAD.MOV.U32 R9, RZ, RZ, RZ ;  /* 0x000000ffff097224 */ /* 0x000fd400078e00ff */
[----:B------:R-:W-:Y:S02]  /*1110*/  @P4 SEL R16, R16, R45, P3 ;  /* 0x0000002d10104207 */ /* 0x000fe40001800000 */
[----:B------:R-:W-:-:S13]  /*1120*/  ISETP.GT.AND P3, PT, R20, -0x1, PT ;  /* 0xffffffff1400780c */ /* 0x000fda0003f64270 */
[----:B------:R-:W2:Y:S04]  /*1130*/  @P3 LDG.E.EL R9, desc[UR4][R10.64] ;  /* 0x000000040a093981 */ /* 0x000ea8000c2e1900 */
[----:B------:R1:W3:Y:S01]  /*1140*/  @P3 LDG.E.EL R44, desc[UR4][R10.64+0x4] ;  /* 0x000004040a2c3981 */ /* 0x0002e2000c2e1900 */
[----:B------:R-:W-:Y:S02]  /*1150*/  P2R R8, PR, RZ, 0x40 ;  /* 0x00000040ff087803 */ /* 0x000fe40000000000 */
[----:B------:R-:W-:Y:S01]  /*1160*/  P2R R22, PR, RZ, 0x10 ;  /* 0x00000010ff167803 */ /* 0x000fe20000000000 */
[----:B-1----:R-:W-:Y:S02]  /*1170*/  IMAD.MOV.U32 R11, RZ, RZ, RZ ;  /* 0x000000ffff0b7224 */ /* 0x002fe400078e00ff */
[----:B------:R-:W-:-:S02]  /*1180*/  VIADD R21, R39, 0x1f ;  /* 0x0000001f27157836 */ /* 0x000fc40000000000 */
[----:B------:R-:W-:Y:S02]  /*1190*/  IMAD.MOV.U32 R43, RZ, RZ, RZ ;  /* 0x000000ffff2b7224 */ /* 0x000fe400078e00ff */
[----:B------:R-:W-:-:S05]  /*11a0*/  IMAD.WIDE R20, R21, 0x4, R24 ;  /* 0x0000000415147825 */ /* 0x000fca00078e0218 */
[----:B------:R-:W4:Y:S01]  /*11b0*/  @P5 LDG.E.EL R43, desc[UR4][R20.64] ;  /* 0x00000004142b5981 */ /* 0x000f22000c2e1900 */
[----:B--2---:R-:W-:-:S04]  /*11c0*/  SEL R17, R9, 0xff800000, P3 ;  /* 0xff80000009117807 */ /* 0x004fc80001800000 */
[-C--:B------:R-:W-:Y:S02]  /*11d0*/  FSETP.GEU.AND P6, PT, R16, R17.reuse, PT ;  /* 0x000000111000720b */ /* 0x080fe40003fce000 */
[----:B------:R-:W-:Y:S02]  /*11e0*/  FSETP.NAN.AND P4, PT, R17, R17, PT ;  /* 0x000000111100720b */ /* 0x000fe40003f88000 */
[----:B---3--:R-:W-:Y:S02]  /*11f0*/  SEL R44, R44, 0xff800000, P3 ;  /* 0xff8000002c2c7807 */ /* 0x008fe40001800000 */
[----:B------:R-:W-:-:S07]  /*1200*/  P2R R42, PR, RZ, 0x40 ;  /* 0x00000040ff2a7803 */ /* 0x000fce0000000000 */
[----:B------:R-:W-:-:S04]  /*1210*/  @P6 SEL R17, R17, R16, P4 ;  /* 0x0000001011116207 */ /* 0x000fc80002000000 */
[-C--:B------:R-:W-:Y:S02]  /*1220*/  FSETP.GEU.AND P6, PT, R17, R44.reuse, PT ;  /* 0x0000002c1100720b */ /* 0x080fe40003fce000 */
[----:B------:R-:W-:-:S11]  /*1230*/  FSETP.NAN.AND P4, PT, R44, R44, PT ;  /* 0x0000002c2c00720b */ /* 0x000fd60003f88000 */
[----:B------:R-:W-:Y:S01]  /*1240*/  @P6 SEL R44, R44, R17, P4 ;  /* 0x000000112c2c6207 */ /* 0x000fe20002000000 */
[----:B------:R-:W-:-:S04]  /*1250*/  VIADD R17, R41, 0x20 ;  /* 0x0000002029117836 */ /* 0x000fc80000000000 */
[----:B------:R-:W-:-:S05]  /*1260*/  IMAD.WIDE R16, R17, 0x4, R24 ;  /* 0x0000000411107825 */ /* 0x000fca00078e0218 */
[----:B------:R-:W2:Y:S01]  /*1270*/  @P2 LDG.E.EL R11, desc[UR4][R16.64] ;  /* 0x00000004100b2981 */ /* 0x000ea2000c2e1900 */
[----:B----4-:R-:W-:Y:S01]  /*1280*/  SEL R43, R43, 0xff800000, P5 ;  /* 0xff8000002b2b7807 */ /* 0x010fe20002800000 */
[----:B------:R-:W-:-:S04]  /*1290*/  VIADD R21, R39, 0x20 ;  /* 0x0000002027157836 */ /* 0x000fc80000000000 */
[----:B------:R-:W-:Y:S01]  /*12a0*/  IMAD.WIDE R20, R21, 0x4, R24 ;  /* 0x0000000415147825 */ /* 0x000fe200078e0218 */
[----:B--2---:R-:W-:-:S04]  /*12b0*/  SEL R11, R11, 0xff800000, P2 ;  /* 0xff8000000b0b7807 */ /* 0x004fc80001000000 */
[-C--:B------:R-:W-:Y:S02]  /*12c0*/  FSETP.GEU.AND P4, PT, R18, R11.reuse, PT ;  /* 0x0000000b1200720b */ /* 0x080fe40003f8e000 */
[----:B------:R-:W-:-:S11]  /*12d0*/  FSETP.NAN.AND P5, PT, R11, R11, PT ;  /* 0x0000000b0b00720b */ /* 0x000fd60003fa8000 */
[----:B------:R-:W-:Y:S01]  /*12e0*/  @P4 SEL R11, R11, R18, P5 ;  /* 0x000000120b0b4207 */ /* 0x000fe20002800000 */
[----:B------:R-:W-:-:S06]  /*12f0*/  IMAD.MOV.U32 R18, RZ, RZ, RZ ;  /* 0x000000ffff127224 */ /* 0x000fcc00078e00ff */
[----:B------:R-:W2:Y:S01]  /*1300*/  @P3 LDG.E.EL R18, desc[UR4][R20.64] ;  /* 0x0000000414123981 */ /* 0x000ea2000c2e1900 */
[-C--:B------:R-:W-:Y:S02]  /*1310*/  FSETP.GEU.AND P5, PT, R44, R43.reuse, PT ;  /* 0x0000002b2c00720b */ /* 0x080fe40003fae000 */
[----:B------:R-:W-:Y:S02]  /*1320*/  P2R R9, PR, RZ, 0x40 ;  /* 0x00000040ff097803 */ /* 0x000fe40000000000 */
[----:B------:R-:W-:-:S09]  /*1330*/  FSETP.NAN.AND P6, PT, R43, R43, PT ;  /* 0x0000002b2b00720b */ /* 0x000fd20003fc8000 */
[----:B------:R-:W-:Y:S02]  /*1340*/  @P5 SEL R43, R43, R44, P6 ;  /* 0x0000002c2b2b5207 */ /* 0x000fe40003000000 */
[----:B------:R-:W-:Y:S01]  /*1350*/  P2R R10, PR, RZ, 0x10 ;  /* 0x00000010ff0a7803 */ /* 0x000fe20000000000 */
[----:B------:R-:W-:Y:S01]  /*1360*/  VIADD R15, R15, 0x21 ;  /* 0x000000210f0f7836 */ /* 0x000fe20000000000 */
[----:B------:R-:W-:Y:S02]  /*1370*/  P2R R16, PR, RZ, 0x20 ;  /* 0x00000020ff107803 */ /* 0x000fe40000000000 */
[----:B------:R-:W-:Y:S01]  /*1380*/  ISETP.NE.AND P5, PT, R14, RZ, PT ;  /* 0x000000ff0e00720c */ /* 0x000fe20003fa5270 */
[----:B------:R-:W-:Y:S01]  /*1390*/  IMAD.WIDE R14, R15, 0x4, R24 ;  /* 0x000000040f0e7825 */ /* 0x000fe200078e0218 */
[----:B--2---:R-:W-:-:S04]  /*13a0*/  SEL R18, R18, 0xff800000, P3 ;  /* 0xff80000012127807 */ /* 0x004fc80001800000 */
[-C--:B------:R-:W-:Y:S02]  /*13b0*/  FSETP.GEU.AND P6, PT, R43, R18.reuse, PT ;  /* 0x000000122b00720b */ /* 0x080fe40003fce000 */
[----:B------:R-:W-:Y:S02]  /*13c0*/  FSETP.NAN.AND P4, PT, R18, R18, PT ;  /* 0x000000121200720b */ /* 0x000fe40003f88000 */
[----:B------:R-:W-:-:S09]  /*13d0*/  P2R R17, PR, RZ, 0x40 ;  /* 0x00000040ff117803 */ /* 0x000fd20000000000 */
[----:B------:R-:W-:Y:S02]  /*13e0*/  @P6 SEL R18, R18, R43, P4 ;  /* 0x0000002b12126207 */ /* 0x000fe40002000000 */
[----:B------:R-:W-:-:S04]  /*13f0*/  ISETP.NE.AND P6, PT, R19, RZ, PT ;  /* 0x000000ff1300720c */ /* 0x000fc80003fc5270 */
[----:B------:R-:W-:Y:S02]  /*1400*/  P2R R19, PR, RZ, 0x40 ;  /* 0x00000040ff137803 */ /* 0x000fe40000000000 */
        /* <DEDUP_REMOVED lines=26> */
[----:B------:R-:W-:Y:S01]  /*15b0*/  ISETP.NE.AND P6, PT, R12, RZ, PT ;  /* 0x000000ff0c00720c */ /* 0x000fe20003fc5270 */
[----:B------:R-:W-:-:S06]  /*15c0*/  IMAD.MOV.U32 R12, RZ, RZ, RZ ;  /* 0x000000ffff0c7224 */ /* 0x000fcc00078e00ff */
[----:B------:R1:W2:Y:S01]  /*15d0*/  @P1 LDG.E.EL R12, desc[UR4][R14.64] ;  /* 0x000000040e0c1981 */ /* 0x0002a2000c2e1900 */
[----:B------:R-:W-:Y:S01]  /*15e0*/  ISETP.NE.AND P4, PT, R27, RZ, PT ;  /* 0x000000ff1b00720c */ /* 0x000fe20003f85270 */
[----:B------:R-:W-:Y:S02]  /*15f0*/  VIADD R27, R13, 0x21 ;  /* 0x000000210d1b7836 */ /* 0x000fe40000000000 */
[----:B------:R-:W-:Y:S02]  /*1600*/  IMAD.MOV.U32 R13, RZ, RZ, RZ ;  /* 0x000000ffff0d7224 */ /* 0x000fe400078e00ff */
[----:B------:R-:W-:Y:S02]  /*1610*/  VIADD R41, R41, 0x21 ;  /* 0x0000002129297836 */ /* 0x000fe40000000000 */
[----:B------:R-:W-:Y:S02]  /*1620*/  VIADD R39, R39, 0x21 ;  /* 0x0000002127277836 */ /* 0x000fe40000000000 */
[----:B------:R-:W-:-:S04]  /*1630*/  IMAD.WIDE R40, R41, 0x4, R24 ;  /* 0x0000000429287825 */ /* 0x000fc800078e0218 */
[----:B-1----:R-:W-:Y:S01]  /*1640*/  IMAD.MOV.U32 R15, RZ, RZ, RZ ;  /* 0x000000ffff0f7224 */ /* 0x002fe200078e00ff */
[----:B--2---:R-:W-:Y:S02]  /*1650*/  SEL R12, R12, 0xff800000, P1 ;  /* 0xff8000000c0c7807 */ /* 0x004fe40000800000 */
[----:B------:R-:W-:Y:S01]  /*1660*/  ISETP.NE.AND P1, PT, R26, RZ, PT ;  /* 0x000000ff1a00720c */ /* 0x000fe20003f25270 */
[----:B------:R-:W-:-:S05]  /*1670*/  IMAD.WIDE R26, R27, 0x4, R24 ;  /* 0x000000041b1a7825 */ /* 0x000fca00078e0218 */
[----:B------:R-:W2:Y:S01]  /*1680*/  @P0 LDG.E.EL R13, desc[UR4][R26.64] ;  /* 0x000000041a0d0981 */ /* 0x000ea2000c2e1900 */
[----:B------:R-:W-:-:S05]  /*1690*/  IMAD.WIDE R24, R39, 0x4, R24 ;  /* 0x0000000427187825 */ /* 0x000fca00078e0218 */
[----:B------:R1:W3:Y:S01]  /*16a0*/  @P3 LDG.E.EL R15, desc[UR4][R24.64] ;  /* 0x00000004180f3981 */ /* 0x0002e2000c2e1900 */
[----:B------:R-:W-:Y:S02]  /*16b0*/  LEA.HI R3, R3, R0, RZ, 0x8 ;  /* 0x0000000003037211 */ /* 0x000fe400078f40ff */
[----:B--2---:R-:W-:Y:S01]  /*16c0*/  SEL R13, R13, 0xff800000, P0 ;  /* 0xff8000000d0d7807 */ /* 0x004fe20000000000 */
[----:B-1----:R-:W1:Y:S01]  /*16d0*/  LDC.64 R24, c[0x0][0x228] ;  /* 0x00008a00ff187b82 */ /* 0x002e620000000a00 */
[----:B------:R-:W-:Y:S01]  /*16e0*/  ISETP.NE.AND P0, PT, R38, RZ, PT ;  /* 0x000000ff2600720c */ /* 0x000fe20003f05270 */
[----:B------:R-:W-:-:S06]  /*16f0*/  IMAD.MOV.U32 R38, RZ, RZ, RZ ;  /* 0x000000ffff267224 */ /* 0x000fcc00078e00ff */
[----:B------:R-:W2:Y:S01]  /*1700*/  @P2 LDG.E.EL R38, desc[UR4][R40.64] ;  /* 0x0000000428262981 */ /* 0x000ea2000c2e1900 */
[----:B---3--:R-:W-:Y:S02]  /*1710*/  SEL R15, R15, 0xff800000, P3 ;  /* 0xff8000000f0f7807 */ /* 0x008fe40001800000 */
[----:B------:R-:W-:Y:S02]  /*1720*/  ISETP.NE.AND P3, PT, R9, RZ, PT ;  /* 0x000000ff0900720c */ /* 0x000fe40003f65270 */
[----:B------:R-:W-:Y:S02]  /*1730*/  SEL R9, RZ, 0x1, !P6 ;  /* 0x00000001ff097807 */ /* 0x000fe40007000000 */
[----:B------:R-:W-:-:S04]  /*1740*/  ISETP.NE.AND P6, PT, R36, RZ, PT ;  /* 0x000000ff2400720c */ /* 0x000fc80003fc5270 */
[----:B------:R-:W-:Y:S02]  /*1750*/  SEL R26, RZ, 0x1, !P6 ;  /* 0x00000001ff1a7807 */ /* 0x000fe40007000000 */
[----:B------:R-:W-:-:S04]  /*1760*/  ISETP.NE.AND P6, PT, R35, RZ, PT ;  /* 0x000000ff2300720c */ /* 0x000fc80003fc5270 */
[----:B------:R-:W-:Y:S02]  /*1770*/  SEL R27, RZ, 0x1, !P6 ;  /* 0x00000001ff1b7807 */ /* 0x000fe40007000000 */
[----:B------:R-:W-:-:S04]  /*1780*/  ISETP.NE.AND P6, PT, R34, RZ, PT ;  /* 0x000000ff2200720c */ /* 0x000fc80003fc5270 */
[----:B------:R-:W-:Y:S02]  /*1790*/  SEL R34, RZ, 0x1, !P6 ;  /* 0x00000001ff227807 */ /* 0x000fe40007000000 */
[----:B------:R-:W-:-:S04]  /*17a0*/  ISETP.NE.AND P6, PT, R33, RZ, PT ;  /* 0x000000ff2100720c */ /* 0x000fc80003fc5270 */
[----:B------:R-:W-:Y:S02]  /*17b0*/  SEL R9, R9, 0x2, P6 ;  /* 0x0000000209097807 */ /* 0x000fe40003000000 */
        /* <DEDUP_REMOVED lines=12> */
[----:B------:R-:W-:Y:S02]  /*1880*/  ISETP.NE.AND P6, PT, R22, RZ, PT ;  /* 0x000000ff1600720c */ /* 0x000fe40003fc5270 */
[----:B------:R-:W-:Y:S01]  /*1890*/  SEL R9, R9, 0x4, P0 ;  /* 0x0000000409097807 */ /* 0x000fe20000000000 */
[----:B------:R-:W3:Y:S01]  /*18a0*/  LDC.64 R22, c[0x0][0x220] ;  /* 0x00008800ff167b82 */ /* 0x000ee20000000a00 */
[----:B------:R-:W-:Y:S02]  /*18b0*/  SEL R34, R34, 0x3, P6 ;  /* 0x0000000322227807 */ /* 0x000fe40003000000 */
[----:B------:R-:W-:Y:S02]  /*18c0*/  ISETP.NE.AND P6, PT, R21, RZ, PT ;  /* 0x000000ff1500720c */ /* 0x000fe40003fc5270 */
[----:B------:R-:W-:-:S02]  /*18d0*/  ISETP.NE.AND P0, PT, R2, RZ, PT ;  /* 0x000000ff0200720c */ /* 0x000fc40003f05270 */
[----:B------:R-:W-:Y:S02]  /*18e0*/  SEL R2, R26, 0x4, P6 ;  /* 0x000000041a027807 */ /* 0x000fe40003000000 */
[----:B------:R-:W-:Y:S02]  /*18f0*/  ISETP.NE.AND P6, PT, R20, RZ, PT ;  /* 0x000000ff1400720c */ /* 0x000fe40003fc5270 */
[----:B------:R-:W-:Y:S01]  /*1900*/  SHF.R.S32.HI R3, RZ, 0x8, R3 ;  /* 0x00000008ff037819 */ /* 0x000fe20000011403 */
[----:B------:R-:W4:Y:S01]  /*1910*/  LDC.64 R20, c[0x0][0x218] ;  /* 0x00008600ff147b82 */ /* 0x000f220000000a00 */
[----:B------:R-:W-:Y:S02]  /*1920*/  SEL R34, R34, 0x4, P6 ;  /* 0x0000000422227807 */ /* 0x000fe40003000000 */
[----:B------:R-:W-:-:S04]  /*1930*/  ISETP.NE.AND P6, PT, R19, RZ, PT ;  /* 0x000000ff1300720c */ /* 0x000fc80003fc5270 */
[----:B------:R-:W-:Y:S02]  /*1940*/  SEL R19, R9, 0x5, P6 ;  /* 0x0000000509137807 */ /* 0x000fe40003000000 */
[----:B------:R-:W-:Y:S02]  /*1950*/  SEL R9, R34, 0x5, P3 ;  /* 0x0000000522097807 */ /* 0x000fe40001800000 */
[----:B------:R-:W-:Y:S02]  /*1960*/  ISETP.NE.AND P3, PT, R4, RZ, PT ;  /* 0x000000ff0400720c */ /* 0x000fe40003f65270 */
[----:B------:R-:W-:Y:S02]  /*1970*/  LEA.HI R4, R3, R3, RZ, 0x6 ;  /* 0x0000000303047211 */ /* 0x000fe400078f30ff */
[----:B------:R-:W-:Y:S02]  /*1980*/  SEL R27, R27, 0x4, P1 ;  /* 0x000000041b1b7807 */ /* 0x000fe40000800000 */
[----:B------:R-:W-:-:S02]  /*1990*/  ISETP.NE.AND P1, PT, R8, RZ, PT ;  /* 0x000000ff0800720c */ /* 0x000fc40003f25270 */
[----:B------:R-:W-:Y:S02]  /*19a0*/  LOP3.LUT R4, R4, 0xffffffc0, RZ, 0xc0, !PT ;  /* 0xffffffc004047812 */ /* 0x000fe400078ec0ff */
[----:B------:R-:W-:Y:S02]  /*19b0*/  SEL R8, R27, 0x5, P4 ;  /* 0x000000051b087807 */ /* 0x000fe40002000000 */
[----:B------:R-:W-:Y:S01]  /*19c0*/  ISETP.NE.AND P4, PT, R10, RZ, PT ;  /* 0x000000ff0a00720c */ /* 0x000fe20003f85270 */
[----:B------:R-:W5:Y:S01]  /*19d0*/  LDC.64 R26, c[0x0][0x230] ;  /* 0x00008c00ff1a7b82 */ /* 0x000f620000000a00 */
[----:B------:R-:W-:Y:S02]  /*19e0*/  SEL R2, R2, 0x5, P5 ;  /* 0x0000000502027807 */ /* 0x000fe40002800000 */
[----:B------:R-:W-:Y:S02]  /*19f0*/  ISETP.NE.AND P6, PT, R17, RZ, PT ;  /* 0x000000ff1100720c */ /* 0x000fe40003fc5270 */
[----:B------:R-:W-:-:S02]  /*1a00*/  ISETP.NE.AND P5, PT, R16, RZ, PT ;  /* 0x000000ff1000720c */ /* 0x000fc40003fa5270 */
[----:B--2---:R-:W-:Y:S02]  /*1a10*/  SEL R14, R38, 0xff800000, P2 ;  /* 0xff800000260e7807 */ /* 0x004fe40001000000 */
[----:B------:R-:W-:-:S04]  /*1a20*/  ISETP.NE.AND P2, PT, R37, RZ, PT ;  /* 0x000000ff2500720c */ /* 0x000fc80003f45270 */
[----:B------:R-:W-:Y:S02]  /*1a30*/  SEL R10, R19, 0x6, P2 ;  /* 0x00000006130a7807 */ /* 0x000fe40001000000 */
[----:B------:R-:W-:Y:S01]  /*1a40*/  ISETP.NE.AND P2, PT, R7, RZ, PT ;  /* 0x000000ff0700720c */ /* 0x000fe20003f45270 */
[----:B------:R-:W-:-:S04]  /*1a50*/  IMAD.IADD R7, R3, 0x1, -R4 ;  /* 0x0000000103077824 */ /* 0x000fc800078e0a04 */
[----:B---3--:R-:W-:-:S06]  /*1a60*/  IMAD.WIDE R22, R7, 0x4, R22 ;  /* 0x0000000407167825 */ /* 0x008fcc00078e0216 */
[----:B------:R-:W2:Y:S01]  /*1a70*/  LDG.E.EL R22, desc[UR4][R22.64] ;  /* 0x0000000416167981 */ /* 0x000ea2000c2e1900 */
[----:B----4-:R-:W-:-:S05]  /*1a80*/  IMAD.WIDE R20, R7, 0x4, R20 ;  /* 0x0000000407147825 */ /* 0x010fca00078e0214 */
[----:B------:R3:W4:Y:S01]  /*1a90*/  LDG.E.EL R3, desc[UR4][R20.64] ;  /* 0x0000000414037981 */ /* 0x000722000c2e1900 */
[----:B-1----:R-:W-:-:S04]  /*1aa0*/  IMAD.WIDE R24, R7, 0x4, R24 ;  /* 0x0000000407187825 */ /* 0x002fc800078e0218 */
[----:B-----5:R-:W-:Y:S01]  /*1ab0*/  IMAD.WIDE R26, R7, 0x4, R26 ;  /* 0x00000004071a7825 */ /* 0x020fe200078e021a */
[----:B------:R-:W5:Y:S04]  /*1ac0*/  LDG.E.EL R16, desc[UR4][R24.64] ;  /* 0x0000000418107981 */ /* 0x000f68000c2e1900 */
[----:B------:R1:W5:Y:S01]  /*1ad0*/  LDG.E.EL R17, desc[UR4][R26.64] ;  /* 0x000000041a117981 */ /* 0x000362000c2e1900 */
[----:B------:R-:W-:Y:S02]  /*1ae0*/  SEL R2, R2, 0x6, P0 ;  /* 0x0000000602027807 */ /* 0x000fe40000000000 */
[----:B------:R-:W-:Y:S02]  /*1af0*/  SEL R8, R8, 0x6, P1 ;  /* 0x0000000608087807 */ /* 0x000fe40000800000 */
[----:B------:R-:W-:-:S02]  /*1b00*/  SHF.R.S32.HI R19, RZ, 0x1f, R0 ;  /* 0x0000001fff137819 */ /* 0x000fc40000011400 */
[----:B------:R-:W-:Y:S02]  /*1b10*/  SEL R9, R9, 0x6, P5 ;  /* 0x0000000609097807 */ /* 0x000fe40002800000 */
[----:B------:R-:W-:Y:S02]  /*1b20*/  LEA.HI R19, R19, R0, RZ, 0xe ;  /* 0x0000000013137211 */ /* 0x000fe400078f70ff */
[----:B------:R-:W-:Y:S02]  /*1b30*/  SEL R2, R2, 0x7, P2 ;  /* 0x0000000702027807 */ /* 0x000fe40001000000 */
[----:B------:R-:W-:Y:S02]  /*1b40*/  FSETP.GEU.AND P2, PT, R6, R13, PT ;  /* 0x0000000d0600720b */ /* 0x000fe40003f4e000 */
[----:B---3--:R-:W-:Y:S02]  /*1b50*/  LOP3.LUT R21, R19, 0xffffc000, RZ, 0xc0, !PT ;  /* 0xffffc00013157812 */ /* 0x008fe400078ec0ff */
[----:B------:R-:W-:-:S02]  /*1b60*/  SHF.R.S32.HI R20, RZ, 0xe, R19 ;  /* 0x0000000eff147819 */ /* 0x000fc40000011413 */
[----:B------:R-:W-:Y:S02]  /*1b70*/  SEL R9, R9, 0x7, P6 ;  /* 0x0000000709097807 */ /* 0x000fe40003000000 */
[----:B------:R-:W-:Y:S02]  /*1b80*/  FSETP.GEU.AND P6, PT, R5, R12, PT ;  /* 0x0000000c0500720b */ /* 0x000fe40003fce000 */
[----:B------:R-:W-:Y:S01]  /*1b90*/  SEL R19, R2, 0x8, P2 ;  /* 0x0000000802137807 */ /* 0x000fe20001000000 */
[----:B------:R-:W-:Y:S01]  /*1ba0*/  IMAD.MOV.U32 R2, RZ, RZ, 0x3e800000 ;  /* 0x3e800000ff027424 */ /* 0x000fe200078e00ff */
[----:B------:R-:W-:Y:S02]  /*1bb0*/  SEL R10, R10, 0x7, P3 ;  /* 0x000000070a0a7807 */ /* 0x000fe40001800000 */
[----:B------:R-:W-:Y:S02]  /*1bc0*/  SEL R8, R8, 0x7, P4 ;  /* 0x0000000708087807 */ /* 0x000fe40002000000 */
[----:B------:R-:W-:-:S02]  /*1bd0*/  FSETP.GEU.AND P4, PT, R11, R14, PT ;  /* 0x0000000e0b00720b */ /* 0x000fc40003f8e000 */
[----:B------:R-:W-:Y:S02]  /*1be0*/  FSETP.GEU.AND P3, PT, R18, R15, PT ;  /* 0x0000000f1200720b */ /* 0x000fe40003f6e000 */
[----:B------:R-:W-:Y:S02]  /*1bf0*/  SEL R8, R8, 0x8, P4 ;  /* 0x0000000808087807 */ /* 0x000fe40002000000 */
[----:B------:R-:W-:Y:S01]  /*1c00*/  SEL R9, R9, 0x8, P3 ;  /* 0x0000000809097807 */ /* 0x000fe20001800000 */
[----:B------:R-:W-:Y:S01]  /*1c10*/  IMAD.IADD R21, R0, 0x1, -R21 ;  /* 0x0000000100157824 */ /* 0x000fe200078e0a15 */
[----:B------:R-:W-:Y:S02]  /*1c20*/  SEL R10, R10, 0x8, P6 ;  /* 0x000000080a0a7807 */ /* 0x000fe40003000000 */
[----:B------:R-:W-:Y:S02]  /*1c30*/  FSETP.NAN.AND P5, PT, R12, R12, PT ;  /* 0x0000000c0c00720b */ /* 0x000fe40003fa8000 */
[----:B------:R-:W-:-:S02]  /*1c40*/  PRMT R9, R8, 0x3340, R9 ;  /* 0x0000334008097816 */ /* 0x000fc40000000009 */
[----:B------:R-:W-:Y:S01]  /*1c50*/  PRMT R10, R10, 0x3340, R19 ;  /* 0x000033400a0a7816 */ /* 0x000fe20000000013 */
[----:B01----:R-:W-:Y:S01]  /*1c60*/  IMAD R27, R20, 0x6000, R21 ;  /* 0x00006000141b7824 */ /* 0x003fe200078e0215 */
[----:B------:R-:W-:Y:S01]  /*1c70*/  @P6 SEL R12, R12, R5, P5 ;  /* 0x000000050c0c6207 */ /* 0x000fe20002800000 */
[----:B------:R-:W0:Y:S01]  /*1c80*/  LDC.64 R20, c[0x0][0x238] ;  /* 0x00008e00ff147b82 */ /* 0x000e220000000a00 */
[C---:B------:R-:W-:Y:S02]  /*1c90*/  FSETP.NAN.AND P5, PT, R13.reuse, R13, PT ;  /* 0x0000000d0d00720b */ /* 0x040fe40003fa8000 */
[----:B------:R-:W-:Y:S02]  /*1ca0*/  PRMT R23, R10, 0x5410, R9 ;  /* 0x000054100a177816 */ /* 0x000fe40000000009 */
[----:B------:R-:W-:-:S03]  /*1cb0*/  @P2 SEL R13, R13, R6, P5 ;  /* 0x000000060d0d2207 */ /* 0x000fc60002800000 */
[----:B------:R-:W1:Y:S01]  /*1cc0*/  LDC.64 R8, c[0x0][0x248] ;  /* 0x00009200ff087b82 */ /* 0x000e620000000a00 */
[----:B0-----:R-:W-:-:S04]  /*1cd0*/  IMAD.WIDE R20, R27, 0x4, R20 ;  /* 0x000000041b147825 */ /* 0x001fc800078e0214 */
[----:B-1----:R-:W-:-:S04]  /*1ce0*/  IMAD.WIDE R8, R0, 0x4, R8 ;  /* 0x0000000400087825 */ /* 0x002fc800078e0208 */
[----:B--2---:R-:W-:-:S04]  /*1cf0*/  FADD R4, R22, 9.9999997473787516356e-06 ;  /* 0x3727c5ac16047421 */ /* 0x004fc80000000000 */
[----:B------:R-:W0:Y:S02]  /*1d00*/  MUFU.SQRT R7, R4 ;  /* 0x0000000400077308 */ /* 0x000e240000002000 */
[C---:B0-----:R-:W-:Y:S02]  /*1d10*/  FSETP.GT.AND P0, PT, R7.reuse, 8.50705917302346158658e+37, PT ;  /* 0x7e8000000700780b */ /* 0x041fe40003f04000 */
[----:B------:R-:W-:-:S11]  /*1d20*/  FSETP.GEU.AND P1, PT, R7, 1.175494350822287508e-38, PT ;  /* 0x008000000700780b */ /* 0x000fd60003f2e000 */
[----:B------:R-:W-:-:S04]  /*1d30*/  @P0 FMUL R7, R7, 0.25 ;  /* 0x3e80000007070820 */ /* 0x000fc80000400000 */
[----:B------:R-:W-:Y:S01]  /*1d40*/  @!P1 FMUL R7, R7, 16777216 ;  /* 0x4b80000007079820 */ /* 0x000fe20000400000 */
[----:B------:R-:W-:-:S05]  /*1d50*/  FSEL R2, R2, 1, P0 ;  /* 0x3f80000002027808 */ /* 0x000fca0000000000 */
[----:B------:R-:W0:Y:S01]  /*1d60*/  MUFU.RCP R7, R7 ;  /* 0x0000000700077308 */ /* 0x000e220000001000 */
[----:B------:R-:W-:Y:S01]  /*1d70*/  @!P1 FMUL R2, R2, 16777216 ;  /* 0x4b80000002029820 */ /* 0x000fe20000400000 */
[C---:B------:R-:W-:Y:S02]  /*1d80*/  FSETP.NAN.AND P1, PT, R14.reuse, R14, PT ;  /* 0x0000000e0e00720b */ /* 0x040fe40003f28000 */
[C---:B------:R-:W-:Y:S02]  /*1d90*/  FSETP.NAN.AND P0, PT, R15.reuse, R15, PT ;  /* 0x0000000f0f00720b */ /* 0x040fe40003f08000 */
[----:B------:R-:W-:Y:S02]  /*1da0*/  @P4 SEL R14, R14, R11, P1 ;  /* 0x0000000b0e0e4207 */ /* 0x000fe40000800000 */
[----:B------:R-:W-:Y:S01]  /*1db0*/  @P3 SEL R15, R15, R18, P0 ;  /* 0x000000120f0f3207 */ /* 0x000fe20000000000 */
[----:B------:R-:W1:Y:S01]  /*1dc0*/  LDC.64 R10, c[0x0][0x250] ;  /* 0x00009400ff0a7b82 */ /* 0x000e620000000a00 */
[C---:B----4-:R-:W-:Y:S01]  /*1dd0*/  FADD R5, -R3.reuse, R13 ;  /* 0x0000000d03057221 */ /* 0x050fe20000000100 */
[C---:B------:R-:W-:Y:S01]  /*1de0*/  FADD R4, -R3.reuse, R12 ;  /* 0x0000000c03047221 */ /* 0x040fe20000000100 */
[----:B------:R-:W-:Y:S01]  /*1df0*/  FADD R6, -R3, R14 ;  /* 0x0000000e03067221 */ /* 0x000fe20000000100 */
[----:B0-----:R-:W-:Y:S01]  /*1e00*/  FMUL R19, R7, R2 ;  /* 0x0000000207137220 */ /* 0x001fe20000400000 */
[----:B------:R-:W-:-:S03]  /*1e10*/  FADD R7, -R3, R15 ;  /* 0x0000000f03077221 */ /* 0x000fc60000000100 */
[C---:B------:R-:W-:Y:S01]  /*1e20*/  FMUL R3, R19.reuse, R5 ;  /* 0x0000000513037220 */ /* 0x040fe20000400000 */
[C---:B------:R-:W-:Y:S01]  /*1e30*/  FMUL R18, R19.reuse, R7 ;  /* 0x0000000713127220 */ /* 0x040fe20000400000 */
[C---:B------:R-:W-:Y:S01]  /*1e40*/  FMUL R24, R19.reuse, R4 ;  /* 0x0000000413187220 */ /* 0x040fe20000400000 */
[----:B------:R-:W-:Y:S01]  /*1e50*/  FMUL R22, R19, R6 ;  /* 0x0000000613167220 */ /* 0x000fe20000400000 */
[----:B------:R-:W-:Y:S01]  /*1e60*/  IADD3 R2, P0, R0, UR6, RZ ;  /* 0x0000000600027c10 */ /* 0x000fe2000ff1e0ff */
[C-C-:B-----5:R-:W-:Y:S01]  /*1e70*/  FFMA R18, R16.reuse, R18, R17.reuse ;  /* 0x0000001210127223 */ /* 0x160fe20000000011 */
[C-C-:B------:R-:W-:Y:S01]  /*1e80*/  FFMA R25, R16.reuse, R3, R17.reuse ;  /* 0x0000000310197223 */ /* 0x140fe20000000011 */
[C-C-:B------:R-:W-:Y:S01]  /*1e90*/  FFMA R24, R16.reuse, R24, R17.reuse ;  /* 0x0000001810187223 */ /* 0x140fe20000000011 */
[----:B------:R-:W-:Y:S01]  /*1ea0*/  FFMA R22, R16, R22, R17 ;  /* 0x0000001610167223 */ /* 0x000fe20000000011 */
[----:B------:R-:W-:Y:S02]  /*1eb0*/  LEA.HI.X.SX32 R3, R0, UR7, 0x1, P0 ;  /* 0x0000000700037c11 */ /* 0x000fe400080f0eff */
[----:B------:R-:W-:-:S02]  /*1ec0*/  FSETP.GEU.AND P0, PT, R18, RZ, PT ;  /* 0x000000ff1200720b */ /* 0x000fc40003f0e000 */
[----:B------:R-:W-:Y:S02]  /*1ed0*/  FSETP.GEU.AND P1, PT, R22, RZ, PT ;  /* 0x000000ff1600720b */ /* 0x000fe40003f2e000 */
[C---:B------:R-:W-:Y:S02]  /*1ee0*/  FSETP.GEU.AND P2, PT, R25.reuse, RZ, PT ;  /* 0x000000ff1900720b */ /* 0x040fe40003f4e000 */
[----:B------:R-:W-:Y:S02]  /*1ef0*/  FSETP.GEU.AND P3, PT, R24, RZ, PT ;  /* 0x000000ff1800720b */ /* 0x000fe40003f6e000 */
[----:B------:R-:W-:Y:S01]  /*1f00*/  SEL R19, R18, RZ, P0 ;  /* 0x000000ff12137207 */ /* 0x000fe20000000000 */
[----:B-1----:R-:W-:Y:S01]  /*1f10*/  IMAD.WIDE R10, R0, 0x4, R10 ;  /* 0x00000004000a7825 */ /* 0x002fe200078e020a */
[----:B------:R-:W-:Y:S02]  /*1f20*/  SEL R18, R22, RZ, P1 ;  /* 0x000000ff16127207 */ /* 0x000fe40000800000 */
[----:B------:R-:W-:-:S02]  /*1f30*/  SEL R17, R25, RZ, P2 ;  /* 0x000000ff19117207 */ /* 0x000fc40001000000 */
[----:B------:R-:W-:Y:S01]  /*1f40*/  SEL R16, R24, RZ, P3 ;  /* 0x000000ff18107207 */ /* 0x000fe20001800000 */
[----:B------:R-:W-:Y:S04]  /*1f50*/  STG.E.128 desc[UR4][R20.64], R12 ;  /* 0x0000000c14007986 */ /* 0x000fe8000c101d04 */
[----:B------:R-:W-:Y:S04]  /*1f60*/  STG.E desc[UR4][R2.64], R23 ;  /* 0x0000001702007986 */ /* 0x000fe8000c101904 */
[----:B------:R-:W-:Y:S04]  /*1f70*/  STG.E.128 desc[UR4][R8.64], R16 ;  /* 0x0000001008007986 */ /* 0x000fe8000c101d04 */
[----:B------:R-:W-:Y:S01]  /*1f80*/  STG.E.128 desc[UR4][R10.64], R4 ;  /* 0x000000040a007986 */ /* 0x000fe2000c101d04 */
[----:B------:R-:W-:Y:S05]  /*1f90*/  EXIT ;  /* 0x000000000000794d */ /* 0x000fea0003800000 */
.L_x_0:
[----:B------:R-:W-:-:S00]  /*1fa0*/  BRA `(.L_x_0) ;  /* 0xfffffffc00fc7947 */ /* 0x000fc0000383ffff */
[----:B------:R-:W-:-:S00]  /*1fb0*/  NOP ;  /* 0x0000000000007918 */ /* 0x000fc00000000000 */
        /* <DEDUP_REMOVED lines=12> */
.L_x_1:


//--------------------- .nv.global.init           --------------------------
	.section	.nv.global.init,"aw",@progbits
.nv.global.init:
	.type		_$_str,@object
	.size		_$_str,(_$_str_$_2 - _$_str)
_$_str:
        /*0000*/ 	.byte	0x5f, 0x5f, 0x43, 0x55, 0x44, 0x41, 0x5f, 0x46, 0x54, 0x5a, 0x00
	.type		_$_str_$_2,@object
	.size		_$_str_$_2,(.L_1 - _$_str_$_2)
_$_str_$_2:
        /*000b*/ 	.byte	0x5f, 0x5f, 0x43, 0x55, 0x44, 0x41, 0x5f, 0x50, 0x52, 0x45, 0x43, 0x5f, 0x53, 0x51, 0x52, 0x54
        /*001b*/ 	.byte	0x00
.L_1:


//--------------------- .nv.constant0.triton_poi_fused__native_batch_norm_legit_no_training_max_pool2d_with_indices_native_batch_norm_backward_relu_1 --------------------------
	.section	.nv.constant0.triton_poi_fused__native_batch_norm_legit_no_training_max_pool2d_with_indices_native_batch_norm_backward_relu_1,"a",@progbits
	.sectionflags	@""
	.align	4
.nv.constant0.triton_poi_fused__native_batch_norm_legit_no_training_max_pool2d_with_indices_native_batch_norm_backward_relu_1:
	.zero		604
